// auto-generated by cutlass_sweep.gemm — config: {"arch": "sm_100", "cluster_m": 1, "cluster_n": 1, "dtype": "fp16", "dtype_b": "fp16", "layout": "nt", "stages": 0, "tile_k": 128, "tile_m": 128, "tile_n": 48}
#include "cutlass/cutlass.h"
#include "cutlass/gemm/collective/collective_builder.hpp"
#include "cutlass/gemm/device/gemm_universal_adapter.h"
#include "cutlass/gemm/kernel/gemm_universal.hpp"
#include "cutlass/epilogue/collective/collective_builder.hpp"

using ElemA = cutlass::half_t;
using ElemB = cutlass::half_t;
using ElemCD = cutlass::half_t;
using Acc  = float;
using TileShape    = cute::Shape<cute::_128, cute::_48, cute::_128>;
using ClusterShape = cute::Shape<cute::_1, cute::_1, cute::_1>;

using CollectiveEpilogue = typename cutlass::epilogue::collective::CollectiveBuilder<
    cutlass::arch::Sm100, cutlass::arch::OpClassTensorOp,
    TileShape, ClusterShape,
    cutlass::epilogue::collective::EpilogueTileAuto,
    Acc, Acc,
    ElemCD, cutlass::layout::RowMajor, 128 / cutlass::sizeof_bits<ElemCD>::value,
    ElemCD, cutlass::layout::RowMajor, 128 / cutlass::sizeof_bits<ElemCD>::value,
    cutlass::epilogue::collective::EpilogueScheduleAuto
  >::CollectiveOp;

using CollectiveMainloop = typename cutlass::gemm::collective::CollectiveBuilder<
    cutlass::arch::Sm100, cutlass::arch::OpClassTensorOp,
    ElemA, cutlass::layout::RowMajor, 128 / cutlass::sizeof_bits<ElemA>::value,
    ElemB, cutlass::layout::ColumnMajor, 128 / cutlass::sizeof_bits<ElemB>::value,
    Acc,
    TileShape, ClusterShape,
    cutlass::gemm::collective::StageCountAutoCarveout<static_cast<int>(sizeof(typename CollectiveEpilogue::SharedStorage))>,
    cutlass::gemm::collective::KernelScheduleAuto
  >::CollectiveOp;

using GemmKernel = cutlass::gemm::kernel::GemmUniversal<
    cute::Shape<int,int,int,int>,
    CollectiveMainloop,
    CollectiveEpilogue
>;
using Gemm = cutlass::gemm::device::GemmUniversalAdapter<GemmKernel>;

// Force the device kernel symbol into the cubin without needing a host main.
auto* _anchor = &cutlass::device_kernel<GemmKernel>;


// ===== COMPILED SASS (sm_100a) =====

	.target	sm_100a

	.elftype	@"ET_EXEC"


//--------------------- .note.nv.tkinfo           --------------------------
	.section	.note.nv.tkinfo,"",@"SHT_NOTE"
	.sectionflags	@"SHF_NOTE_NV_TKINFO"
	.tkinfo
        /*0018*/ 	.word	0x00000002
        /*0030*/ 	.string	""
        /*0030*/ 	.string	"ptxas"
        /*0030*/ 	.string	"Cuda compilation tools, release 13.0, V13.0.88"
        /*0030*/ 	.string	"Build cuda_13.0.r13.0/compiler.36424714_0"
        /*0030*/ 	.string	"-arch sm_100a -m 64 "



//--------------------- .note.nv.cuinfo           --------------------------
	.section	.note.nv.cuinfo,"",@"SHT_NOTE"
	.sectionflags	@"SHF_NOTE_NV_CUINFO"
        /*0018*/ 	.short	0x0002
        /*001a*/ 	.short	0x0064
        /*001c*/ 	.short	0x0082
	.zero		2


//--------------------- .nv.info                  --------------------------
	.section	.nv.info,"",@"SHT_CUDA_INFO"
	.align	4


	//----- nvinfo : EIATTR_REGCOUNT
	.align		4
        /*0000*/ 	.byte	0x04, 0x2f
        /*0002*/ 	.short	(.L_19 - .L_18)
	.align		4
.L_18:
        /*0004*/ 	.word	index@(_ZN7cutlass13device_kernelINS_4gemm6kernel13GemmUniversalIN4cute5tupleIJiiiiEEENS1_10collective13CollectiveMmaINS1_35MainloopSm100TmaUmmaWarpSpecializedILi4ELi2ELi4ENS5_IJNS4_1CILi1EEESB_SB_EEEEENS5_IJNSA_ILi128EEENSA_ILi48EEESE_EEENS_6half_tENS5_IJlSB_lEEESH_SI_NS4_8TiledMMAINS4_8MMA_AtomIJNS4_20SM100_MMA_F16BF16_SSISH_SH_fLi128ELi48ELNS4_4UMMA5MajorE0ELSN_0ELNSM_7ScaleInE0ELSO_0EEEEEENS4_6LayoutISC_NS5_IJNSA_ILi0EEESS_SS_EEEEENS5_IJNS4_10UnderscoreESV_SV_EEEEENS4_13SM90_TMA_LOADENS4_14ComposedLayoutINS4_7SwizzleILi3ELi4ELi3EEENS4_18smem_ptr_flag_bitsILi16EEENSR_INS5_IJNSA_ILi8EEENSA_ILi64EEEEEENS5_IJS15_SB_EEEEEEEvNS4_8identityESY_S19_vS1A_EENS_8epilogue10collective18CollectiveEpilogueINS1C_23Sm100TmaWarpSpecializedILi2ELi1ELi48ELb1ELb0EEEJSG_NS5_IJNSR_ISE_SB_EENSR_ISF_SB_EEEEESH_SI_SH_SI_NS1C_6fusion15FusionCallbacksIS1G_NS1K_17LinearCombinationISH_fSH_fLNS_15FloatRoundStyleE2EEESG_S1J_JEEENS4_5SM1004TMEM4LOAD26SM100_TMEM_LOAD_32dp32b16xESY_NSZ_INS10_ILi1ELi4ELi3EEES13_NSR_INS5_IJS14_NSA_ILi16EEEEEENS5_IJS1V_SB_EEEEEEENS4_39AutoVectorizingCopyWithAssumedAlignmentILi128EEENS4_14SM90_TMA_STOREES1Z_S21_S21_EEEvvEEEEvNT_6ParamsE)
        /*0008*/ 	.word	0x00000093


	//----- nvinfo : EIATTR_FRAME_SIZE
	.align		4
.L_19:
        /*000c*/ 	.byte	0x04, 0x11
        /*000e*/ 	.short	(.L_21 - .L_20)
	.align		4
.L_20:
        /*0010*/ 	.word	index@($__internal_2_$__cuda_sm10x_tcgen05_guardrail_trap_unallocated_columns_being_dealloced)
        /*0014*/ 	.word	0x00000000


	//----- nvinfo : EIATTR_FRAME_SIZE
	.align		4
.L_21:
        /*0018*/ 	.byte	0x04, 0x11
        /*001a*/ 	.short	(.L_23 - .L_22)
	.align		4
.L_22:
        /*001c*/ 	.word	index@($__internal_1_$__cuda_sm10x_tcgen05_guardrail_trap_phase_invalid_during_alloc)
        /*0020*/ 	.word	0x00000000


	//----- nvinfo : EIATTR_FRAME_SIZE
	.align		4
.L_23:
        /*0024*/ 	.byte	0x04, 0x11
        /*0026*/ 	.short	(.L_25 - .L_24)
	.align		4
.L_24:
        /*0028*/ 	.word	index@($__internal_0_$__cuda_sm10x_tcgen05_guardrail_trap_col_being_dealloced_not_returned_by_alloc)
        /*002c*/ 	.word	0x00000000


	//----- nvinfo : EIATTR_FRAME_SIZE
	.align		4
.L_25:
        /*0030*/ 	.byte	0x04, 0x11
        /*0032*/ 	.short	(.L_27 - .L_26)
	.align		4
.L_26:
        /*0034*/ 	.word	index@(_ZN7cutlass13device_kernelINS_4gemm6kernel13GemmUniversalIN4cute5tupleIJiiiiEEENS1_10collective13CollectiveMmaINS1_35MainloopSm100TmaUmmaWarpSpecializedILi4ELi2ELi4ENS5_IJNS4_1CILi1EEESB_SB_EEEEENS5_IJNSA_ILi128EEENSA_ILi48EEESE_EEENS_6half_tENS5_IJlSB_lEEESH_SI_NS4_8TiledMMAINS4_8MMA_AtomIJNS4_20SM100_MMA_F16BF16_SSISH_SH_fLi128ELi48ELNS4_4UMMA5MajorE0ELSN_0ELNSM_7ScaleInE0ELSO_0EEEEEENS4_6LayoutISC_NS5_IJNSA_ILi0EEESS_SS_EEEEENS5_IJNS4_10UnderscoreESV_SV_EEEEENS4_13SM90_TMA_LOADENS4_14ComposedLayoutINS4_7SwizzleILi3ELi4ELi3EEENS4_18smem_ptr_flag_bitsILi16EEENSR_INS5_IJNSA_ILi8EEENSA_ILi64EEEEEENS5_IJS15_SB_EEEEEEEvNS4_8identityESY_S19_vS1A_EENS_8epilogue10collective18CollectiveEpilogueINS1C_23Sm100TmaWarpSpecializedILi2ELi1ELi48ELb1ELb0EEEJSG_NS5_IJNSR_ISE_SB_EENSR_ISF_SB_EEEEESH_SI_SH_SI_NS1C_6fusion15FusionCallbacksIS1G_NS1K_17LinearCombinationISH_fSH_fLNS_15FloatRoundStyleE2EEESG_S1J_JEEENS4_5SM1004TMEM4LOAD26SM100_TMEM_LOAD_32dp32b16xESY_NSZ_INS10_ILi1ELi4ELi3EEES13_NSR_INS5_IJS14_NSA_ILi16EEEEEENS5_IJS1V_SB_EEEEEEENS4_39AutoVectorizingCopyWithAssumedAlignmentILi128EEENS4_14SM90_TMA_STOREES1Z_S21_S21_EEEvvEEEEvNT_6ParamsE)
        /*0038*/ 	.word	0x00000000


	//----- nvinfo : EIATTR_MIN_STACK_SIZE
	.align		4
.L_27:
        /*003c*/ 	.byte	0x04, 0x12
        /*003e*/ 	.short	(.L_29 - .L_28)
	.align		4
.L_28:
        /*0040*/ 	.word	index@(_ZN7cutlass13device_kernelINS_4gemm6kernel13GemmUniversalIN4cute5tupleIJiiiiEEENS1_10collective13CollectiveMmaINS1_35MainloopSm100TmaUmmaWarpSpecializedILi4ELi2ELi4ENS5_IJNS4_1CILi1EEESB_SB_EEEEENS5_IJNSA_ILi128EEENSA_ILi48EEESE_EEENS_6half_tENS5_IJlSB_lEEESH_SI_NS4_8TiledMMAINS4_8MMA_AtomIJNS4_20SM100_MMA_F16BF16_SSISH_SH_fLi128ELi48ELNS4_4UMMA5MajorE0ELSN_0ELNSM_7ScaleInE0ELSO_0EEEEEENS4_6LayoutISC_NS5_IJNSA_ILi0EEESS_SS_EEEEENS5_IJNS4_10UnderscoreESV_SV_EEEEENS4_13SM90_TMA_LOADENS4_14ComposedLayoutINS4_7SwizzleILi3ELi4ELi3EEENS4_18smem_ptr_flag_bitsILi16EEENSR_INS5_IJNSA_ILi8EEENSA_ILi64EEEEEENS5_IJS15_SB_EEEEEEEvNS4_8identityESY_S19_vS1A_EENS_8epilogue10collective18CollectiveEpilogueINS1C_23Sm100TmaWarpSpecializedILi2ELi1ELi48ELb1ELb0EEEJSG_NS5_IJNSR_ISE_SB_EENSR_ISF_SB_EEEEESH_SI_SH_SI_NS1C_6fusion15FusionCallbacksIS1G_NS1K_17LinearCombinationISH_fSH_fLNS_15FloatRoundStyleE2EEESG_S1J_JEEENS4_5SM1004TMEM4LOAD26SM100_TMEM_LOAD_32dp32b16xESY_NSZ_INS10_ILi1ELi4ELi3EEES13_NSR_INS5_IJS14_NSA_ILi16EEEEEENS5_IJS1V_SB_EEEEEEENS4_39AutoVectorizingCopyWithAssumedAlignmentILi128EEENS4_14SM90_TMA_STOREES1Z_S21_S21_EEEvvEEEEvNT_6ParamsE)
        /*0044*/ 	.word	0x00000000
.L_29:


//--------------------- .nv.compat                --------------------------
	.section	.nv.compat,"",@"SHT_CUDA_COMPAT_INFO"
	.align	4
        /*0000*/ 	.byte	0x02, 0x09, 0x01, 0x00, 0x02, 0x02, 0x02, 0x00, 0x02, 0x05, 0x05, 0x00, 0x03, 0x07, 0x01, 0x01
        /*0010*/ 	.byte	0x02, 0x03, 0x01, 0x00, 0x02, 0x06, 0x01, 0x00, 0x04, 0x0b, 0x08, 0x00, 0x09, 0x00, 0x00, 0x00
        /*0020*/ 	.byte	0x00, 0x00, 0x00, 0x00


//--------------------- .nv.info._ZN7cutlass13device_kernelINS_4gemm6kernel13GemmUniversalIN4cute5tupleIJiiiiEEENS1_10collective13CollectiveMmaINS1_35MainloopSm100TmaUmmaWarpSpecializedILi4ELi2ELi4ENS5_IJNS4_1CILi1EEESB_SB_EEEEENS5_IJNSA_ILi128EEENSA_ILi48EEESE_EEENS_6half_tENS5_IJlSB_lEEESH_SI_NS4_8TiledMMAINS4_8MMA_AtomIJNS4_20SM100_MMA_F16BF16_SSISH_SH_fLi128ELi48ELNS4_4UMMA5MajorE0ELSN_0ELNSM_7ScaleInE0ELSO_0EEEEEENS4_6LayoutISC_NS5_IJNSA_ILi0EEESS_SS_EEEEENS5_IJNS4_10UnderscoreESV_SV_EEEEENS4_13SM90_TMA_LOADENS4_14ComposedLayoutINS4_7SwizzleILi3ELi4ELi3EEENS4_18smem_ptr_flag_bitsILi16EEENSR_INS5_IJNSA_ILi8EEENSA_ILi64EEEEEENS5_IJS15_SB_EEEEEEEvNS4_8identityESY_S19_vS1A_EENS_8epilogue10collective18CollectiveEpilogueINS1C_23Sm100TmaWarpSpecializedILi2ELi1ELi48ELb1ELb0EEEJSG_NS5_IJNSR_ISE_SB_EENSR_ISF_SB_EEEEESH_SI_SH_SI_NS1C_6fusion15FusionCallbacksIS1G_NS1K_17LinearCombinationISH_fSH_fLNS_15FloatRoundStyleE2EEESG_S1J_JEEENS4_5SM1004TMEM4LOAD26SM100_TMEM_LOAD_32dp32b16xESY_NSZ_INS10_ILi1ELi4ELi3EEES13_NSR_INS5_IJS14_NSA_ILi16EEEEEENS5_IJS1V_SB_EEEEEEENS4_39AutoVectorizingCopyWithAssumedAlignmentILi128EEENS4_14SM90_TMA_STOREES1Z_S21_S21_EEEvvEEEEvNT_6ParamsE --------------------------
	.section	.nv.info._ZN7cutlass13device_kernelINS_4gemm6kernel13GemmUniversalIN4cute5tupleIJiiiiEEENS1_10collective13CollectiveMmaINS1_35MainloopSm100TmaUmmaWarpSpecializedILi4ELi2ELi4ENS5_IJNS4_1CILi1EEESB_SB_EEEEENS5_IJNSA_ILi128EEENSA_ILi48EEESE_EEENS_6half_tENS5_IJlSB_lEEESH_SI_NS4_8TiledMMAINS4_8MMA_AtomIJNS4_20SM100_MMA_F16BF16_SSISH_SH_fLi128ELi48ELNS4_4UMMA5MajorE0ELSN_0ELNSM_7ScaleInE0ELSO_0EEEEEENS4_6LayoutISC_NS5_IJNSA_ILi0EEESS_SS_EEEEENS5_IJNS4_10UnderscoreESV_SV_EEEEENS4_13SM90_TMA_LOADENS4_14ComposedLayoutINS4_7SwizzleILi3ELi4ELi3EEENS4_18smem_ptr_flag_bitsILi16EEENSR_INS5_IJNSA_ILi8EEENSA_ILi64EEEEEENS5_IJS15_SB_EEEEEEEvNS4_8identityESY_S19_vS1A_EENS_8epilogue10collective18CollectiveEpilogueINS1C_23Sm100TmaWarpSpecializedILi2ELi1ELi48ELb1ELb0EEEJSG_NS5_IJNSR_ISE_SB_EENSR_ISF_SB_EEEEESH_SI_SH_SI_NS1C_6fusion15FusionCallbacksIS1G_NS1K_17LinearCombinationISH_fSH_fLNS_15FloatRoundStyleE2EEESG_S1J_JEEENS4_5SM1004TMEM4LOAD26SM100_TMEM_LOAD_32dp32b16xESY_NSZ_INS10_ILi1ELi4ELi3EEES13_NSR_INS5_IJS14_NSA_ILi16EEEEEENS5_IJS1V_SB_EEEEEEENS4_39AutoVectorizingCopyWithAssumedAlignmentILi128EEENS4_14SM90_TMA_STOREES1Z_S21_S21_EEEvvEEEEvNT_6ParamsE,"",@"SHT_CUDA_INFO"
	.sectionflags	@""
	.align	4


	//----- nvinfo : EIATTR_CUDA_API_VERSION
	.align		4
        /*0000*/ 	.byte	0x04, 0x37
        /*0002*/ 	.short	(.L_31 - .L_30)
.L_30:
        /*0004*/ 	.word	0x00000082


	//----- nvinfo : EIATTR_KPARAM_INFO
	.align		4
.L_31:
        /*0008*/ 	.byte	0x04, 0x17
        /*000a*/ 	.short	(.L_33 - .L_32)
.L_32:
        /*000c*/ 	.word	0x00000000
        /*0010*/ 	.short	0x0000
        /*0012*/ 	.short	0x0000
        /*0014*/ 	.byte	0x00, 0xf0, 0x01, 0x20


	//----- nvinfo : EIATTR_AT_ENTRY_FRAGMENTS
	.align		4
.L_33:
        /*0018*/ 	.byte	0x04, 0x4f
        /*001a*/ 	.short	(.L_35 - .L_34)


	//   ....[0]....
.L_34:
        /*001c*/ 	.word	0x00000006


	//----- nvinfo : EIATTR_RESERVED_SMEM_USED
	.align		4
.L_35:
        /*0020*/ 	.byte	0x01, 0x41
	.zero		2


	//----- nvinfo : EIATTR_SPARSE_MMA_MASK
	.align		4
        /*0024*/ 	.byte	0x03, 0x50
        /*0026*/ 	.short	0x0000


	//----- nvinfo : EIATTR_TCGEN05_1CTA_USED
	.align		4
        /*0028*/ 	.byte	0x01, 0x51
	.zero		2


	//----- nvinfo : EIATTR_MAXREG_COUNT
	.align		4
        /*002c*/ 	.byte	0x03, 0x1b
        /*002e*/ 	.short	0x00ff


	//----- nvinfo : EIATTR_NUM_BARRIERS
	.align		4
        /*0030*/ 	.byte	0x02, 0x4c
        /*0032*/ 	.byte	0x07
	.zero		1


	//----- nvinfo : EIATTR_EXTERNS
	.align		4
        /*0034*/ 	.byte	0x04, 0x0f
        /*0036*/ 	.short	(.L_37 - .L_36)


	//   ....[0]....
	.align		4
.L_36:
        /*0038*/ 	.word	index@(__assertfail)


	//----- nvinfo : EIATTR_MERCURY_ISA_VERSION
	.align		4
.L_37:
        /*003c*/ 	.byte	0x03, 0x5f
        /*003e*/ 	.short	0x0101


	//----- nvinfo : EIATTR_INT_WARP_WIDE_INSTR_OFFSETS
	.align		4
        /*0040*/ 	.byte	0x04, 0x31
        /*0042*/ 	.short	(.L_39 - .L_38)


	//   ....[0]....
.L_38:
        /*0044*/ 	.word	0x00001f00


	//   ....[1]....
        /*0048*/ 	.word	0x00003b00


	//   ....[2]....
        /*004c*/ 	.word	0x00003b30


	//   ....[3]....
        /*0050*/ 	.word	0x00003b80


	//   ....[4]....
        /*0054*/ 	.word	0x000045c0


	//   ....[5]....
        /*0058*/ 	.word	0x000045d0


	//   ....[6]....
        /*005c*/ 	.word	0x00004620


	//   ....[7]....
        /*0060*/ 	.word	0x00004720


	//----- nvinfo : EIATTR_COOP_GROUP_MASK_REGIDS
	.align		4
.L_39:
        /*0064*/ 	.byte	0x04, 0x29
        /*0066*/ 	.short	(.L_41 - .L_40)


	//   ....[0]....
.L_40:
        /*0068*/ 	.word	0xffffffff


	//   ....[1]....
        /*006c*/ 	.word	0xffffffff


	//   ....[2]....
        /*0070*/ 	.word	0xffffffff


	//   ....[3]....
        /*0074*/ 	.word	0xffffffff


	//   ....[4]....
        /*0078*/ 	.word	0xffffffff


	//   ....[5]....
        /*007c*/ 	.word	0xffffffff


	//   ....[6]....
        /*0080*/ 	.word	0xffffffff


	//   ....[7]....
        /*0084*/ 	.word	0xffffffff


	//   ....[8]....
        /*0088*/ 	.word	0xffffffff


	//   ....[9]....
        /*008c*/ 	.word	0xffffffff


	//   ....[10]....
        /*0090*/ 	.word	0xffffffff


	//   ....[11]....
        /*0094*/ 	.word	0xffffffff


	//   ....[12]....
        /*0098*/ 	.word	0xffffffff


	//----- nvinfo : EIATTR_COOP_GROUP_INSTR_OFFSETS
	.align		4
.L_41:
        /*009c*/ 	.byte	0x04, 0x28
        /*009e*/ 	.short	(.L_43 - .L_42)


	//   ....[0]....
.L_42:
        /*00a0*/ 	.word	0x00000090


	//   ....[1]....
        /*00a4*/ 	.word	0x000004d0


	//   ....[2]....
        /*00a8*/ 	.word	0x00000640


	//   ....[3]....
        /*00ac*/ 	.word	0x000007a0


	//   ....[4]....
        /*00b0*/ 	.word	0x000008a0


	//   ....[5]....
        /*00b4*/ 	.word	0x00000a10


	//   ....[6]....
        /*00b8*/ 	.word	0x00000bb0


	//   ....[7]....
        /*00bc*/ 	.word	0x00001de0


	//   ....[8]....
        /*00c0*/ 	.word	0x00002bc0


	//   ....[9]....
        /*00c4*/ 	.word	0x00002dd0


	//   ....[10]....
        /*00c8*/ 	.word	0x00002e00


	//   ....[11]....
        /*00cc*/ 	.word	0x000039f0


	//   ....[12]....
        /*00d0*/ 	.word	0x00003c20


	//----- nvinfo : EIATTR_VRC_CTA_INIT_COUNT
	.align		4
.L_43:
        /*00d4*/ 	.byte	0x02, 0x4a
        /*00d6*/ 	.byte	0x80
	.zero		1


	//----- nvinfo : EIATTR_SYSCALL_OFFSETS
	.align		4
        /*00d8*/ 	.byte	0x04, 0x46
        /*00da*/ 	.short	(.L_45 - .L_44)


	//   ....[0]....
.L_44:
        /*00dc*/ 	.word	0x00005200


	//   ....[1]....
        /*00e0*/ 	.word	0x000052f0


	//   ....[2]....
        /*00e4*/ 	.word	0x00005b90


	//   ....[3]....
        /*00e8*/ 	.word	0x00005d00


	//   ....[4]....
        /*00ec*/ 	.word	0x00005e70


	//----- nvinfo : EIATTR_MBARRIER_INSTR_OFFSETS
	.align		4
.L_45:
        /*00f0*/ 	.byte	0x04, 0x39
        /*00f2*/ 	.short	(.L_47 - .L_46)


	//   ....[0]....
.L_46:
        /*00f4*/ 	.word	0x000005b0
        /*00f8*/ 	.word	0x000000ff
        /*00fc*/ 	.word	0x00000000
        /*0100*/ 	.short	0x0100
        /*0102*/ 	.byte	0x05
	.zero		1


	//   ....[1]....
        /*0104*/ 	.word	0x000005c0
        /*0108*/ 	.word	0x000000ff
        /*010c*/ 	.word	0x00000020
        /*0110*/ 	.short	0x0100
        /*0112*/ 	.byte	0x05
	.zero		1


	//   ....[2]....
        /*0114*/ 	.word	0x000005d0
        /*0118*/ 	.word	0x000000ff
        /*011c*/ 	.word	0x00000008
        /*0120*/ 	.short	0x0100
        /*0122*/ 	.byte	0x05
	.zero		1


	//   ....[3]....
        /*0124*/ 	.word	0x000005e0
        /*0128*/ 	.word	0x000000ff
        /*012c*/ 	.word	0x00000028
        /*0130*/ 	.short	0x0100
        /*0132*/ 	.byte	0x05
	.zero		1


	//   ....[4]....
        /*0134*/ 	.word	0x000005f0
        /*0138*/ 	.word	0x000000ff
        /*013c*/ 	.word	0x00000010
        /*0140*/ 	.short	0x0100
        /*0142*/ 	.byte	0x05
	.zero		1


	//   ....[5]....
        /*0144*/ 	.word	0x00000600
        /*0148*/ 	.word	0x000000ff
        /*014c*/ 	.word	0x00000030
        /*0150*/ 	.short	0x0100
        /*0152*/ 	.byte	0x05
	.zero		1


	//   ....[6]....
        /*0154*/ 	.word	0x00000610
        /*0158*/ 	.word	0x000000ff
        /*015c*/ 	.word	0x00000018
        /*0160*/ 	.short	0x0100
        /*0162*/ 	.byte	0x05
	.zero		1


	//   ....[7]....
        /*0164*/ 	.word	0x00000620
        /*0168*/ 	.word	0x000000ff
        /*016c*/ 	.word	0x00000038
        /*0170*/ 	.short	0x0100
        /*0172*/ 	.byte	0x05
	.zero		1


	//   ....[8]....
        /*0174*/ 	.word	0x00000750
        /*0178*/ 	.word	0x000000ff
        /*017c*/ 	.word	0x00000040
        /*0180*/ 	.short	0x0100
        /*0182*/ 	.byte	0x06
	.zero		1


	//   ....[9]....
        /*0184*/ 	.word	0x00000760
        /*0188*/ 	.word	0x000000ff
        /*018c*/ 	.word	0x00000050
        /*0190*/ 	.short	0x0100
        /*0192*/ 	.byte	0x06
	.zero		1


	//   ....[10]....
        /*0194*/ 	.word	0x00000770
        /*0198*/ 	.word	0x000000ff
        /*019c*/ 	.word	0x00000048
        /*01a0*/ 	.short	0x0100
        /*01a2*/ 	.byte	0x06
	.zero		1


	//   ....[11]....
        /*01a4*/ 	.word	0x00000780
        /*01a8*/ 	.word	0x000000ff
        /*01ac*/ 	.word	0x00000058
        /*01b0*/ 	.short	0x0100
        /*01b2*/ 	.byte	0x06
	.zero		1


	//   ....[12]....
        /*01b4*/ 	.word	0x00000870
        /*01b8*/ 	.word	0x000000ff
        /*01bc*/ 	.word	0x00000060
        /*01c0*/ 	.short	0x0100
        /*01c2*/ 	.byte	0x05
	.zero		1


	//   ....[13]....
        /*01c4*/ 	.word	0x00000880
        /*01c8*/ 	.word	0x000000ff
        /*01cc*/ 	.word	0x00000068
        /*01d0*/ 	.short	0x0100
        /*01d2*/ 	.byte	0x05
	.zero		1


	//   ....[14]....
        /*01d4*/ 	.word	0x000009c0
        /*01d8*/ 	.word	0x000000ff
        /*01dc*/ 	.word	0x00000070
        /*01e0*/ 	.short	0x0100
        /*01e2*/ 	.byte	0x05
	.zero		1


	//   ....[15]....
        /*01e4*/ 	.word	0x000009d0
        /*01e8*/ 	.word	0x000000ff
        /*01ec*/ 	.word	0x00000080
        /*01f0*/ 	.short	0x0100
        /*01f2*/ 	.byte	0x05
	.zero		1


	//   ....[16]....
        /*01f4*/ 	.word	0x000009e0
        /*01f8*/ 	.word	0x000000ff
        /*01fc*/ 	.word	0x00000078
        /*0200*/ 	.short	0x0100
        /*0202*/ 	.byte	0x05
	.zero		1


	//   ....[17]....
        /*0204*/ 	.word	0x000009f0
        /*0208*/ 	.word	0x000000ff
        /*020c*/ 	.word	0x00000088
        /*0210*/ 	.short	0x0100
        /*0212*/ 	.byte	0x05
	.zero		1


	//   ....[18]....
        /*0214*/ 	.word	0x00000b20
        /*0218*/ 	.word	0x000000ff
        /*021c*/ 	.word	0x00000090
        /*0220*/ 	.short	0x0100
        /*0222*/ 	.byte	0x06
	.zero		1


	//   ....[19]....
        /*0224*/ 	.word	0x00000b30
        /*0228*/ 	.word	0x000000ff
        /*022c*/ 	.word	0x000000b0
        /*0230*/ 	.short	0x0100
        /*0232*/ 	.byte	0x06
	.zero		1


	//   ....[20]....
        /*0234*/ 	.word	0x00000b40
        /*0238*/ 	.word	0x000000ff
        /*023c*/ 	.word	0x00000098
        /*0240*/ 	.short	0x0100
        /*0242*/ 	.byte	0x06
	.zero		1


	//   ....[21]....
        /*0244*/ 	.word	0x00000b50
        /*0248*/ 	.word	0x000000ff
        /*024c*/ 	.word	0x000000b8
        /*0250*/ 	.short	0x0100
        /*0252*/ 	.byte	0x06
	.zero		1


	//   ....[22]....
        /*0254*/ 	.word	0x00000b60
        /*0258*/ 	.word	0x000000ff
        /*025c*/ 	.word	0x000000a0
        /*0260*/ 	.short	0x0100
        /*0262*/ 	.byte	0x06
	.zero		1


	//   ....[23]....
        /*0264*/ 	.word	0x00000b70
        /*0268*/ 	.word	0x000000ff
        /*026c*/ 	.word	0x000000c0
        /*0270*/ 	.short	0x0100
        /*0272*/ 	.byte	0x06
	.zero		1


	//   ....[24]....
        /*0274*/ 	.word	0x00000b80
        /*0278*/ 	.word	0x000000ff
        /*027c*/ 	.word	0x000000a8
        /*0280*/ 	.short	0x0100
        /*0282*/ 	.byte	0x06
	.zero		1


	//   ....[25]....
        /*0284*/ 	.word	0x00000b90
        /*0288*/ 	.word	0x000000ff
        /*028c*/ 	.word	0x000000c8
        /*0290*/ 	.short	0x0100
        /*0292*/ 	.byte	0x06
	.zero		1


	//   ....[26]....
        /*0294*/ 	.word	0x00000c80
        /*0298*/ 	.word	0x000000ff
        /*029c*/ 	.word	0x000000d0
        /*02a0*/ 	.short	0x0100
        /*02a2*/ 	.byte	0x05
	.zero		1


	//   ....[27]....
        /*02a4*/ 	.word	0x00000c90
        /*02a8*/ 	.word	0x000000ff
        /*02ac*/ 	.word	0x000000e0
        /*02b0*/ 	.short	0x0100
        /*02b2*/ 	.byte	0x05
	.zero		1


	//   ....[28]....
        /*02b4*/ 	.word	0x00000ca0
        /*02b8*/ 	.word	0x000000ff
        /*02bc*/ 	.word	0x000000d8
        /*02c0*/ 	.short	0x0100
        /*02c2*/ 	.byte	0x05
	.zero		1


	//   ....[29]....
        /*02c4*/ 	.word	0x00000cb0
        /*02c8*/ 	.word	0x000000ff
        /*02cc*/ 	.word	0x000000e8
        /*02d0*/ 	.short	0x0100
        /*02d2*/ 	.byte	0x05
	.zero		1


	//   ....[30]....
        /*02d4*/ 	.word	0x00001580
        /*02d8*/ 	.word	0x00000002
        /*02dc*/ 	.word	0x000000e0
        /*02e0*/ 	.short	0x010a
        /*02e2*/ 	.byte	0xff
	.zero		1


	//   ....[31]....
        /*02e4*/ 	.word	0x000015b0
        /*02e8*/ 	.word	0x00000002
        /*02ec*/ 	.word	0x000000d0
        /*02f0*/ 	.short	0x0101
        /*02f2*/ 	.byte	0xff
	.zero		1


	//   ....[32]....
        /*02f4*/ 	.word	0x00001680
        /*02f8*/ 	.word	0x000000ff
        /*02fc*/ 	.word	0x00000020
        /*0300*/ 	.short	0x010a
        /*0302*/ 	.byte	0x05
	.zero		1


	//   ....[33]....
        /*0304*/ 	.word	0x00001720
        /*0308*/ 	.word	0x000000ff
        /*030c*/ 	.word	0x00000020
        /*0310*/ 	.short	0x010a
        /*0312*/ 	.byte	0x21
	.zero		1


	//   ....[34]....
        /*0314*/ 	.word	0x00001870
        /*0318*/ 	.word	0x000000ff
        /*031c*/ 	.word	0x00000020
        /*0320*/ 	.short	0x010a
        /*0322*/ 	.byte	0x08
	.zero		1


	//   ....[35]....
        /*0324*/ 	.word	0x00001a40
        /*0328*/ 	.word	0x000000ff
        /*032c*/ 	.word	0x00000068
        /*0330*/ 	.short	0x0101
        /*0332*/ 	.byte	0x04
	.zero		1


	//   ....[36]....
        /*0334*/ 	.word	0x00001a60
        /*0338*/ 	.word	0x000000ff
        /*033c*/ 	.word	0x00000020
        /*0340*/ 	.short	0x010a
        /*0342*/ 	.byte	0x05
	.zero		1


	//   ....[37]....
        /*0344*/ 	.word	0x00001ae0
        /*0348*/ 	.word	0x000000ff
        /*034c*/ 	.word	0x00000020
        /*0350*/ 	.short	0x010a
        /*0352*/ 	.byte	0x21
	.zero		1


	//   ....[38]....
        /*0354*/ 	.word	0x00001c40
        /*0358*/ 	.word	0x000000ff
        /*035c*/ 	.word	0x00000020
        /*0360*/ 	.short	0x010a
        /*0362*/ 	.byte	0x08
	.zero		1


	//   ....[39]....
        /*0364*/ 	.word	0x00001e10
        /*0368*/ 	.word	0x00000002
        /*036c*/ 	.word	0x00000070
        /*0370*/ 	.short	0x010a
        /*0372*/ 	.byte	0xff
	.zero		1


	//   ....[40]....
        /*0374*/ 	.word	0x00001ed0
        /*0378*/ 	.word	0x00000002
        /*037c*/ 	.word	0x00000000
        /*0380*/ 	.short	0x0101
        /*0382*/ 	.byte	0xff
	.zero		1


	//   ....[41]....
        /*0384*/ 	.word	0x00002430
        /*0388*/ 	.word	0x000000ff
        /*038c*/ 	.word	0x00000000
        /*0390*/ 	.short	0x010a
        /*0392*/ 	.byte	0x05
	.zero		1


	//   ....[42]....
        /*0394*/ 	.word	0x000024c0
        /*0398*/ 	.word	0x000000ff
        /*039c*/ 	.word	0x00000000
        /*03a0*/ 	.short	0x010a
        /*03a2*/ 	.byte	0x05
	.zero		1


	//   ....[43]....
        /*03a4*/ 	.word	0x00002550
        /*03a8*/ 	.word	0x000000ff
        /*03ac*/ 	.word	0x00000000
        /*03b0*/ 	.short	0x010a
        /*03b2*/ 	.byte	0x05
	.zero		1


	//   ....[44]....
        /*03b4*/ 	.word	0x000025f0
        /*03b8*/ 	.word	0x00000000
        /*03bc*/ 	.word	0x00000000
        /*03c0*/ 	.short	0x010a
        /*03c2*/ 	.byte	0xff
	.zero		1


	//   ....[45]....
        /*03c4*/ 	.word	0x00002710
        /*03c8*/ 	.word	0x00000000
        /*03cc*/ 	.word	0x000000d0
        /*03d0*/ 	.short	0x010a
        /*03d2*/ 	.byte	0xff
	.zero		1


	//   ....[46]....
        /*03d4*/ 	.word	0x00002780
        /*03d8*/ 	.word	0x00000000
        /*03dc*/ 	.word	0x00000000
        /*03e0*/ 	.short	0x0101
        /*03e2*/ 	.byte	0xff
	.zero		1


	//   ....[47]....
        /*03e4*/ 	.word	0x000027a0
        /*03e8*/ 	.word	0x000000ff
        /*03ec*/ 	.word	0x00000080
        /*03f0*/ 	.short	0x010a
        /*03f2*/ 	.byte	0x05
	.zero		1


	//   ....[48]....
        /*03f4*/ 	.word	0x000028c0
        /*03f8*/ 	.word	0x00000000
        /*03fc*/ 	.word	0x00000070
        /*0400*/ 	.short	0x010a
        /*0402*/ 	.byte	0xff
	.zero		1


	//   ....[49]....
        /*0404*/ 	.word	0x000029c0
        /*0408*/ 	.word	0x00000000
        /*040c*/ 	.word	0x00000000
        /*0410*/ 	.short	0x0101
        /*0412*/ 	.byte	0xff
	.zero		1


	//   ....[50]....
        /*0414*/ 	.word	0x00002a50
        /*0418*/ 	.word	0x000000ff
        /*041c*/ 	.word	0x00000080
        /*0420*/ 	.short	0x0106
        /*0422*/ 	.byte	0x05
	.zero		1


	//   ....[51]....
        /*0424*/ 	.word	0x00002a70
        /*0428*/ 	.word	0x000000ff
        /*042c*/ 	.word	0x00000080
        /*0430*/ 	.short	0x010a
        /*0432*/ 	.byte	0x05
	.zero		1


	//   ....[52]....
        /*0434*/ 	.word	0x00002b00
        /*0438*/ 	.word	0x000000ff
        /*043c*/ 	.word	0x00000080
        /*0440*/ 	.short	0x0106
        /*0442*/ 	.byte	0x04
	.zero		1


	//   ....[53]....
        /*0444*/ 	.word	0x00002b40
        /*0448*/ 	.word	0x00000000
        /*044c*/ 	.word	0x00000080
        /*0450*/ 	.short	0x010a
        /*0452*/ 	.byte	0xff
	.zero		1


	//   ....[54]....
        /*0454*/ 	.word	0x00003100
        /*0458*/ 	.word	0x00000000
        /*045c*/ 	.word	0x00000070
        /*0460*/ 	.short	0x010a
        /*0462*/ 	.byte	0xff
	.zero		1


	//   ....[55]....
        /*0464*/ 	.word	0x00003210
        /*0468*/ 	.word	0x00000003
        /*046c*/ 	.word	0x00000000
        /*0470*/ 	.short	0x0101
        /*0472*/ 	.byte	0xff
	.zero		1


	//   ....[56]....
        /*0474*/ 	.word	0x00003220
        /*0478*/ 	.word	0x000000ff
        /*047c*/ 	.word	0x00000000
        /*0480*/ 	.short	0x010a
        /*0482*/ 	.byte	0x05
	.zero		1


	//   ....[57]....
        /*0484*/ 	.word	0x00003240
        /*0488*/ 	.word	0x000000ff
        /*048c*/ 	.word	0x000000b0
        /*0490*/ 	.short	0x010a
        /*0492*/ 	.byte	0x0e
	.zero		1


	//   ....[58]....
        /*0494*/ 	.word	0x00003310
        /*0498*/ 	.word	0x000000ff
        /*049c*/ 	.word	0x00000000
        /*04a0*/ 	.short	0x010a
        /*04a2*/ 	.byte	0x13
	.zero		1


	//   ....[59]....
        /*04a4*/ 	.word	0x00003440
        /*04a8*/ 	.word	0x000000ff
        /*04ac*/ 	.word	0x00000000
        /*04b0*/ 	.short	0x010a
        /*04b2*/ 	.byte	0x24
	.zero		1


	//   ....[60]....
        /*04b4*/ 	.word	0x00003820
        /*04b8*/ 	.word	0x000000ff
        /*04bc*/ 	.word	0x00000000
        /*04c0*/ 	.short	0x010a
        /*04c2*/ 	.byte	0x05
	.zero		1


	//   ....[61]....
        /*04c4*/ 	.word	0x000038b0
        /*04c8*/ 	.word	0x000000ff
        /*04cc*/ 	.word	0x00000000
        /*04d0*/ 	.short	0x010a
        /*04d2*/ 	.byte	0x05
	.zero		1


	//   ....[62]....
        /*04d4*/ 	.word	0x00003940
        /*04d8*/ 	.word	0x000000ff
        /*04dc*/ 	.word	0x00000000
        /*04e0*/ 	.short	0x010a
        /*04e2*/ 	.byte	0x05
	.zero		1


	//   ....[63]....
        /*04e4*/ 	.word	0x000039d0
        /*04e8*/ 	.word	0x000000ff
        /*04ec*/ 	.word	0x00000000
        /*04f0*/ 	.short	0x010a
        /*04f2*/ 	.byte	0x06
	.zero		1


	//   ....[64]....
        /*04f4*/ 	.word	0x00003e10
        /*04f8*/ 	.word	0x00000000
        /*04fc*/ 	.word	0x00000070
        /*0500*/ 	.short	0x010a
        /*0502*/ 	.byte	0xff
	.zero		1


	//   ....[65]....
        /*0504*/ 	.word	0x00003ef0
        /*0508*/ 	.word	0x00000000
        /*050c*/ 	.word	0x00000000
        /*0510*/ 	.short	0x0101
        /*0512*/ 	.byte	0xff
	.zero		1


	//   ....[66]....
        /*0514*/ 	.word	0x00004210
        /*0518*/ 	.word	0x000000ff
        /*051c*/ 	.word	0x00000068
        /*0520*/ 	.short	0x010a
        /*0522*/ 	.byte	0x04
	.zero		1


	//   ....[67]....
        /*0524*/ 	.word	0x000043f0
        /*0528*/ 	.word	0x000000ff
        /*052c*/ 	.word	0x00000050
        /*0530*/ 	.short	0x010a
        /*0532*/ 	.byte	0x0d
	.zero		1


	//   ....[68]....
        /*0534*/ 	.word	0x00004780
        /*0538*/ 	.word	0x000000ff
        /*053c*/ 	.word	0x00000040
        /*0540*/ 	.short	0x010b
        /*0542*/ 	.byte	0x0d
	.zero		1


	//   ....[69]....
        /*0544*/ 	.word	0x000047d0
        /*0548*/ 	.word	0x000000ff
        /*054c*/ 	.word	0x00000000
        /*0550*/ 	.short	0x0101
        /*0552*/ 	.byte	0x15
	.zero		1


	//   ....[70]....
        /*0554*/ 	.word	0x00004880
        /*0558*/ 	.word	0x000000ff
        /*055c*/ 	.word	0x00000000
        /*0560*/ 	.short	0x010a
        /*0562*/ 	.byte	0x04
	.zero		1


	//   ....[71]....
        /*0564*/ 	.word	0x00004920
        /*0568*/ 	.word	0x00000000
        /*056c*/ 	.word	0x00000000
        /*0570*/ 	.short	0x010a
        /*0572*/ 	.byte	0xff
	.zero		1


	//   ....[72]....
        /*0574*/ 	.word	0x00004c10
        /*0578*/ 	.word	0x00000000
        /*057c*/ 	.word	0x00000070
        /*0580*/ 	.short	0x010a
        /*0582*/ 	.byte	0xff
	.zero		1


	//   ....[73]....
        /*0584*/ 	.word	0x00004d20
        /*0588*/ 	.word	0x00000000
        /*058c*/ 	.word	0x00000000
        /*0590*/ 	.short	0x0101
        /*0592*/ 	.byte	0xff
	.zero		1


	//   ....[74]....
        /*0594*/ 	.word	0x000056f0
        /*0598*/ 	.word	0x00000002
        /*059c*/ 	.word	0x00000040
        /*05a0*/ 	.short	0x010a
        /*05a2*/ 	.byte	0xff
	.zero		1


	//   ....[75]....
        /*05a4*/ 	.word	0x00005710
        /*05a8*/ 	.word	0x00000017
        /*05ac*/ 	.word	0x00000090
        /*05b0*/ 	.short	0x010a
        /*05b2*/ 	.byte	0xff
	.zero		1


	//   ....[76]....
        /*05b4*/ 	.word	0x000058a0
        /*05b8*/ 	.word	0x00000002
        /*05bc*/ 	.word	0x00000040
        /*05c0*/ 	.short	0x010a
        /*05c2*/ 	.byte	0xff
	.zero		1


	//   ....[77]....
        /*05c4*/ 	.word	0x00005a70
        /*05c8*/ 	.word	0x00000017
        /*05cc*/ 	.word	0x00000090
        /*05d0*/ 	.short	0x010a
        /*05d2*/ 	.byte	0xff
	.zero		1


	//   ....[78]....
        /*05d4*/ 	.word	0x00006480
        /*05d8*/ 	.word	0x000000ff
        /*05dc*/ 	.word	0x00000000
        /*05e0*/ 	.short	0x0101
        /*05e2*/ 	.byte	0x05
	.zero		1


	//   ....[79]....
        /*05e4*/ 	.word	0x00006d60
        /*05e8*/ 	.word	0x00000000
        /*05ec*/ 	.word	0x00000000
        /*05f0*/ 	.short	0x0101
        /*05f2*/ 	.byte	0xff
	.zero		1


	//   ....[80]....
        /*05f4*/ 	.word	0x00007000
        /*05f8*/ 	.word	0x00000002
        /*05fc*/ 	.word	0x000000e0
        /*0600*/ 	.short	0x010a
        /*0602*/ 	.byte	0xff
	.zero		1


	//   ....[81]....
        /*0604*/ 	.word	0x00007060
        /*0608*/ 	.word	0x00000002
        /*060c*/ 	.word	0x00000020
        /*0610*/ 	.short	0x010a
        /*0612*/ 	.byte	0xff
	.zero		1


	//   ....[82]....
        /*0614*/ 	.word	0x000070c0
        /*0618*/ 	.word	0x00000002
        /*061c*/ 	.word	0x00000020
        /*0620*/ 	.short	0x010a
        /*0622*/ 	.byte	0xff
	.zero		1


	//   ....[83]....
        /*0624*/ 	.word	0x00007110
        /*0628*/ 	.word	0x00000002
        /*062c*/ 	.word	0x00000070
        /*0630*/ 	.short	0x010a
        /*0632*/ 	.byte	0xff
	.zero		1


	//   ....[84]....
        /*0634*/ 	.word	0x00007170
        /*0638*/ 	.word	0x00000000
        /*063c*/ 	.word	0x00000000
        /*0640*/ 	.short	0x010a
        /*0642*/ 	.byte	0xff
	.zero		1


	//   ....[85]....
        /*0644*/ 	.word	0x000071d0
        /*0648*/ 	.word	0x00000000
        /*064c*/ 	.word	0x00000000
        /*0650*/ 	.short	0x010a
        /*0652*/ 	.byte	0xff
	.zero		1


	//   ....[86]....
        /*0654*/ 	.word	0x00007230
        /*0658*/ 	.word	0x00000000
        /*065c*/ 	.word	0x00000000
        /*0660*/ 	.short	0x010a
        /*0662*/ 	.byte	0xff
	.zero		1


	//   ....[87]....
        /*0664*/ 	.word	0x00007280
        /*0668*/ 	.word	0x00000000
        /*066c*/ 	.word	0x000000d0
        /*0670*/ 	.short	0x010a
        /*0672*/ 	.byte	0xff
	.zero		1


	//   ....[88]....
        /*0674*/ 	.word	0x000072e0
        /*0678*/ 	.word	0x00000000
        /*067c*/ 	.word	0x00000080
        /*0680*/ 	.short	0x010a
        /*0682*/ 	.byte	0xff
	.zero		1


	//   ....[89]....
        /*0684*/ 	.word	0x00007330
        /*0688*/ 	.word	0x00000000
        /*068c*/ 	.word	0x00000070
        /*0690*/ 	.short	0x010a
        /*0692*/ 	.byte	0xff
	.zero		1


	//   ....[90]....
        /*0694*/ 	.word	0x00007390
        /*0698*/ 	.word	0x00000000
        /*069c*/ 	.word	0x00000080
        /*06a0*/ 	.short	0x010a
        /*06a2*/ 	.byte	0xff
	.zero		1


	//   ....[91]....
        /*06a4*/ 	.word	0x000073e0
        /*06a8*/ 	.word	0x00000000
        /*06ac*/ 	.word	0x00000070
        /*06b0*/ 	.short	0x010a
        /*06b2*/ 	.byte	0xff
	.zero		1


	//   ....[92]....
        /*06b4*/ 	.word	0x00007440
        /*06b8*/ 	.word	0x00000002
        /*06bc*/ 	.word	0x000000b0
        /*06c0*/ 	.short	0x010a
        /*06c2*/ 	.byte	0xff
	.zero		1


	//   ....[93]....
        /*06c4*/ 	.word	0x000074a0
        /*06c8*/ 	.word	0x00000000
        /*06cc*/ 	.word	0x00000000
        /*06d0*/ 	.short	0x010a
        /*06d2*/ 	.byte	0xff
	.zero		1


	//   ....[94]....
        /*06d4*/ 	.word	0x00007500
        /*06d8*/ 	.word	0x00000000
        /*06dc*/ 	.word	0x00000000
        /*06e0*/ 	.short	0x010a
        /*06e2*/ 	.byte	0xff
	.zero		1


	//   ....[95]....
        /*06e4*/ 	.word	0x00007560
        /*06e8*/ 	.word	0x00000000
        /*06ec*/ 	.word	0x00000000
        /*06f0*/ 	.short	0x010a
        /*06f2*/ 	.byte	0xff
	.zero		1


	//   ....[96]....
        /*06f4*/ 	.word	0x000075c0
        /*06f8*/ 	.word	0x00000000
        /*06fc*/ 	.word	0x00000000
        /*0700*/ 	.short	0x010a
        /*0702*/ 	.byte	0xff
	.zero		1


	//   ....[97]....
        /*0704*/ 	.word	0x00007620
        /*0708*/ 	.word	0x00000000
        /*070c*/ 	.word	0x00000000
        /*0710*/ 	.short	0x010a
        /*0712*/ 	.byte	0xff
	.zero		1


	//   ....[98]....
        /*0714*/ 	.word	0x00007670
        /*0718*/ 	.word	0x00000000
        /*071c*/ 	.word	0x00000070
        /*0720*/ 	.short	0x010a
        /*0722*/ 	.byte	0xff
	.zero		1


	//   ....[99]....
        /*0724*/ 	.word	0x000076d0
        /*0728*/ 	.word	0x00000000
        /*072c*/ 	.word	0x00000068
        /*0730*/ 	.short	0x010a
        /*0732*/ 	.byte	0xff
	.zero		1


	//   ....[100]....
        /*0734*/ 	.word	0x00007730
        /*0738*/ 	.word	0x00000000
        /*073c*/ 	.word	0x00000050
        /*0740*/ 	.short	0x010a
        /*0742*/ 	.byte	0xff
	.zero		1


	//   ....[101]....
        /*0744*/ 	.word	0x00007790
        /*0748*/ 	.word	0x00000000
        /*074c*/ 	.word	0x00000000
        /*0750*/ 	.short	0x010a
        /*0752*/ 	.byte	0xff
	.zero		1


	//   ....[102]....
        /*0754*/ 	.word	0x000077e0
        /*0758*/ 	.word	0x00000000
        /*075c*/ 	.word	0x00000070
        /*0760*/ 	.short	0x010a
        /*0762*/ 	.byte	0xff
	.zero		1


	//   ....[103]....
        /*0764*/ 	.word	0x00007830
        /*0768*/ 	.word	0x00000002
        /*076c*/ 	.word	0x00000040
        /*0770*/ 	.short	0x010a
        /*0772*/ 	.byte	0xff
	.zero		1


	//   ....[104]....
        /*0774*/ 	.word	0x00007880
        /*0778*/ 	.word	0x00000017
        /*077c*/ 	.word	0x00000090
        /*0780*/ 	.short	0x010a
        /*0782*/ 	.byte	0xff
	.zero		1


	//----- nvinfo : EIATTR_NUM_MBARRIERS
	.align		4
.L_47:
        /*0784*/ 	.byte	0x03, 0x38
        /*0786*/ 	.short	0x001e


	//----- nvinfo : EIATTR_EXIT_INSTR_OFFSETS
	.align		4
        /*0788*/ 	.byte	0x04, 0x1c
        /*078a*/ 	.short	(.L_49 - .L_48)


	//   ....[0]....
.L_48:
        /*078c*/ 	.word	0x00002620


	//   ....[1]....
        /*0790*/ 	.word	0x00002b10


	//   ....[2]....
        /*0794*/ 	.word	0x00002b70


	//   ....[3]....
        /*0798*/ 	.word	0x00003c30


	//   ....[4]....
        /*079c*/ 	.word	0x00004950


	//   ....[5]....
        /*07a0*/ 	.word	0x00004990


	//   ....[6]....
        /*07a4*/ 	.word	0x00006f10


	//   ....[7]....
        /*07a8*/ 	.word	0x00006f90


	//   ....[8]....
        /*07ac*/ 	.word	0x00006fc0


	//   ....[9]....
        /*07b0*/ 	.word	0x00006ff0


	//----- nvinfo : EIATTR_MAX_THREADS
	.align		4
.L_49:
        /*07b4*/ 	.byte	0x04, 0x05
        /*07b6*/ 	.short	(.L_51 - .L_50)
.L_50:
        /*07b8*/ 	.word	0x00000100
        /*07bc*/ 	.word	0x00000001
        /*07c0*/ 	.word	0x00000001


	//----- nvinfo : EIATTR_CRS_STACK_SIZE
	.align		4
.L_51:
        /*07c4*/ 	.byte	0x04, 0x1e
        /*07c6*/ 	.short	(.L_53 - .L_52)
.L_52:
        /*07c8*/ 	.word	0x00000000


	//----- nvinfo : EIATTR_CBANK_PARAM_SIZE
	.align		4
.L_53:
        /*07cc*/ 	.byte	0x03, 0x19
        /*07ce*/ 	.short	0x0800


	//----- nvinfo : EIATTR_PARAM_CBANK
	.align		4
        /*07d0*/ 	.byte	0x04, 0x0a
        /*07d2*/ 	.short	(.L_55 - .L_54)
	.align		4
.L_54:
        /*07d4*/ 	.word	index@(.nv.constant0._ZN7cutlass13device_kernelINS_4gemm6kernel13GemmUniversalIN4cute5tupleIJiiiiEEENS1_10collective13CollectiveMmaINS1_35MainloopSm100TmaUmmaWarpSpecializedILi4ELi2ELi4ENS5_IJNS4_1CILi1EEESB_SB_EEEEENS5_IJNSA_ILi128EEENSA_ILi48EEESE_EEENS_6half_tENS5_IJlSB_lEEESH_SI_NS4_8TiledMMAINS4_8MMA_AtomIJNS4_20SM100_MMA_F16BF16_SSISH_SH_fLi128ELi48ELNS4_4UMMA5MajorE0ELSN_0ELNSM_7ScaleInE0ELSO_0EEEEEENS4_6LayoutISC_NS5_IJNSA_ILi0EEESS_SS_EEEEENS5_IJNS4_10UnderscoreESV_SV_EEEEENS4_13SM90_TMA_LOADENS4_14ComposedLayoutINS4_7SwizzleILi3ELi4ELi3EEENS4_18smem_ptr_flag_bitsILi16EEENSR_INS5_IJNSA_ILi8EEENSA_ILi64EEEEEENS5_IJS15_SB_EEEEEEEvNS4_8identityESY_S19_vS1A_EENS_8epilogue10collective18CollectiveEpilogueINS1C_23Sm100TmaWarpSpecializedILi2ELi1ELi48ELb1ELb0EEEJSG_NS5_IJNSR_ISE_SB_EENSR_ISF_SB_EEEEESH_SI_SH_SI_NS1C_6fusion15FusionCallbacksIS1G_NS1K_17LinearCombinationISH_fSH_fLNS_15FloatRoundStyleE2EEESG_S1J_JEEENS4_5SM1004TMEM4LOAD26SM100_TMEM_LOAD_32dp32b16xESY_NSZ_INS10_ILi1ELi4ELi3EEES13_NSR_INS5_IJS14_NSA_ILi16EEEEEENS5_IJS1V_SB_EEEEEEENS4_39AutoVectorizingCopyWithAssumedAlignmentILi128EEENS4_14SM90_TMA_STOREES1Z_S21_S21_EEEvvEEEEvNT_6ParamsE)
        /*07d8*/ 	.short	0x0380
        /*07da*/ 	.short	0x0800


	//----- nvinfo : EIATTR_SW_WAR
	.align		4
.L_55:
        /*07dc*/ 	.byte	0x04, 0x36
        /*07de*/ 	.short	(.L_57 - .L_56)
.L_56:
        /*07e0*/ 	.word	0x00000008
.L_57:


//--------------------- .nv.callgraph             --------------------------
	.section	.nv.callgraph,"",@"SHT_CUDA_CALLGRAPH"
	.align	4
	.sectionentsize	8
	.align		4
        /*0000*/ 	.word	0x00000000
	.align		4
        /*0004*/ 	.word	0xffffffff
	.align		4
        /*0008*/ 	.word	index@(_ZN7cutlass13device_kernelINS_4gemm6kernel13GemmUniversalIN4cute5tupleIJiiiiEEENS1_10collective13CollectiveMmaINS1_35MainloopSm100TmaUmmaWarpSpecializedILi4ELi2ELi4ENS5_IJNS4_1CILi1EEESB_SB_EEEEENS5_IJNSA_ILi128EEENSA_ILi48EEESE_EEENS_6half_tENS5_IJlSB_lEEESH_SI_NS4_8TiledMMAINS4_8MMA_AtomIJNS4_20SM100_MMA_F16BF16_SSISH_SH_fLi128ELi48ELNS4_4UMMA5MajorE0ELSN_0ELNSM_7ScaleInE0ELSO_0EEEEEENS4_6LayoutISC_NS5_IJNSA_ILi0EEESS_SS_EEEEENS5_IJNS4_10UnderscoreESV_SV_EEEEENS4_13SM90_TMA_LOADENS4_14ComposedLayoutINS4_7SwizzleILi3ELi4ELi3EEENS4_18smem_ptr_flag_bitsILi16EEENSR_INS5_IJNSA_ILi8EEENSA_ILi64EEEEEENS5_IJS15_SB_EEEEEEEvNS4_8identityESY_S19_vS1A_EENS_8epilogue10collective18CollectiveEpilogueINS1C_23Sm100TmaWarpSpecializedILi2ELi1ELi48ELb1ELb0EEEJSG_NS5_IJNSR_ISE_SB_EENSR_ISF_SB_EEEEESH_SI_SH_SI_NS1C_6fusion15FusionCallbacksIS1G_NS1K_17LinearCombinationISH_fSH_fLNS_15FloatRoundStyleE2EEESG_S1J_JEEENS4_5SM1004TMEM4LOAD26SM100_TMEM_LOAD_32dp32b16xESY_NSZ_INS10_ILi1ELi4ELi3EEES13_NSR_INS5_IJS14_NSA_ILi16EEEEEENS5_IJS1V_SB_EEEEEEENS4_39AutoVectorizingCopyWithAssumedAlignmentILi128EEENS4_14SM90_TMA_STOREES1Z_S21_S21_EEEvvEEEEvNT_6ParamsE)
	.align		4
        /*000c*/ 	.word	index@(__assertfail)
	.align		4
        /*0010*/ 	.word	0x00000000
	.align		4
        /*0014*/ 	.word	0xfffffffe
	.align		4
        /*0018*/ 	.word	0x00000000
	.align		4
        /*001c*/ 	.word	0xfffffffd
	.align		4
        /*0020*/ 	.word	0x00000000
	.align		4
        /*0024*/ 	.word	0xfffffffc


//--------------------- .nv.constant4             --------------------------
	.section	.nv.constant4,"a",@progbits
	.align	8
	.align		8
.nv.constant4:
        /*0000*/ 	.dword	__assertfail
	.align		8
        /*0008*/ 	.dword	__unnamed_1
	.align		8
        /*0010*/ 	.dword	__unnamed_2
	.align		8
        /*0018*/ 	.dword	_ZN40_INTERNAL_854306d0_4_k_cu_9d451816_184634cuda3std3__45__cpo5beginE
	.align		8
        /*0020*/ 	.dword	_ZN40_INTERNAL_854306d0_4_k_cu_9d451816_184634cuda3std3__45__cpo3endE
	.align		8
        /*0028*/ 	.dword	_ZN40_INTERNAL_854306d0_4_k_cu_9d451816_184634cuda3std3__45__cpo6cbeginE
	.align		8
        /*0030*/ 	.dword	_ZN40_INTERNAL_854306d0_4_k_cu_9d451816_184634cuda3std3__45__cpo4cendE
	.align		8
        /*0038*/ 	.dword	_ZN40_INTERNAL_854306d0_4_k_cu_9d451816_184634cuda3std3__442_GLOBAL__N__854306d0_4_k_cu_9d451816_184636ignoreE
	.align		8
        /*0040*/ 	.dword	_ZN40_INTERNAL_854306d0_4_k_cu_9d451816_184634cuda3std3__419piecewise_constructE
	.align		8
        /*0048*/ 	.dword	_ZN40_INTERNAL_854306d0_4_k_cu_9d451816_184634cuda3std3__48in_placeE
	.align		8
        /*0050*/ 	.dword	_ZN40_INTERNAL_854306d0_4_k_cu_9d451816_184634cuda3std6ranges3__45__cpo4swapE
	.align		8
        /*0058*/ 	.dword	_ZN40_INTERNAL_854306d0_4_k_cu_9d451816_184634cuda3std6ranges3__45__cpo9iter_moveE
	.align		8
        /*0060*/ 	.dword	_ZN40_INTERNAL_854306d0_4_k_cu_9d451816_184634cute7productE
	.align		8
        /*0068*/ 	.dword	_ZN40_INTERNAL_854306d0_4_k_cu_9d451816_184634cute1_E
	.align		8
        /*0070*/ 	.dword	$str$25
	.align		8
        /*0078*/ 	.dword	$str$26
	.align		8
        /*0080*/ 	.dword	$str$27
	.align		8
        /*0088*/ 	.dword	$str$28


//--------------------- .text._ZN7cutlass13device_kernelINS_4gemm6kernel13GemmUniversalIN4cute5tupleIJiiiiEEENS1_10collective13CollectiveMmaINS1_35MainloopSm100TmaUmmaWarpSpecializedILi4ELi2ELi4ENS5_IJNS4_1CILi1EEESB_SB_EEEEENS5_IJNSA_ILi128EEENSA_ILi48EEESE_EEENS_6half_tENS5_IJlSB_lEEESH_SI_NS4_8TiledMMAINS4_8MMA_AtomIJNS4_20SM100_MMA_F16BF16_SSISH_SH_fLi128ELi48ELNS4_4UMMA5MajorE0ELSN_0ELNSM_7ScaleInE0ELSO_0EEEEEENS4_6LayoutISC_NS5_IJNSA_ILi0EEESS_SS_EEEEENS5_IJNS4_10UnderscoreESV_SV_EEEEENS4_13SM90_TMA_LOADENS4_14ComposedLayoutINS4_7SwizzleILi3ELi4ELi3EEENS4_18smem_ptr_flag_bitsILi16EEENSR_INS5_IJNSA_ILi8EEENSA_ILi64EEEEEENS5_IJS15_SB_EEEEEEEvNS4_8identityESY_S19_vS1A_EENS_8epilogue10collective18CollectiveEpilogueINS1C_23Sm100TmaWarpSpecializedILi2ELi1ELi48ELb1ELb0EEEJSG_NS5_IJNSR_ISE_SB_EENSR_ISF_SB_EEEEESH_SI_SH_SI_NS1C_6fusion15FusionCallbacksIS1G_NS1K_17LinearCombinationISH_fSH_fLNS_15FloatRoundStyleE2EEESG_S1J_JEEENS4_5SM1004TMEM4LOAD26SM100_TMEM_LOAD_32dp32b16xESY_NSZ_INS10_ILi1ELi4ELi3EEES13_NSR_INS5_IJS14_NSA_ILi16EEEEEENS5_IJS1V_SB_EEEEEEENS4_39AutoVectorizingCopyWithAssumedAlignmentILi128EEENS4_14SM90_TMA_STOREES1Z_S21_S21_EEEvvEEEEvNT_6ParamsE --------------------------
	.section	.text._ZN7cutlass13device_kernelINS_4gemm6kernel13GemmUniversalIN4cute5tupleIJiiiiEEENS1_10collective13CollectiveMmaINS1_35MainloopSm100TmaUmmaWarpSpecializedILi4ELi2ELi4ENS5_IJNS4_1CILi1EEESB_SB_EEEEENS5_IJNSA_ILi128EEENSA_ILi48EEESE_EEENS_6half_tENS5_IJlSB_lEEESH_SI_NS4_8TiledMMAINS4_8MMA_AtomIJNS4_20SM100_MMA_F16BF16_SSISH_SH_fLi128ELi48ELNS4_4UMMA5MajorE0ELSN_0ELNSM_7ScaleInE0ELSO_0EEEEEENS4_6LayoutISC_NS5_IJNSA_ILi0EEESS_SS_EEEEENS5_IJNS4_10UnderscoreESV_SV_EEEEENS4_13SM90_TMA_LOADENS4_14ComposedLayoutINS4_7SwizzleILi3ELi4ELi3EEENS4_18smem_ptr_flag_bitsILi16EEENSR_INS5_IJNSA_ILi8EEENSA_ILi64EEEEEENS5_IJS15_SB_EEEEEEEvNS4_8identityESY_S19_vS1A_EENS_8epilogue10collective18CollectiveEpilogueINS1C_23Sm100TmaWarpSpecializedILi2ELi1ELi48ELb1ELb0EEEJSG_NS5_IJNSR_ISE_SB_EENSR_ISF_SB_EEEEESH_SI_SH_SI_NS1C_6fusion15FusionCallbacksIS1G_NS1K_17LinearCombinationISH_fSH_fLNS_15FloatRoundStyleE2EEESG_S1J_JEEENS4_5SM1004TMEM4LOAD26SM100_TMEM_LOAD_32dp32b16xESY_NSZ_INS10_ILi1ELi4ELi3EEES13_NSR_INS5_IJS14_NSA_ILi16EEEEEENS5_IJS1V_SB_EEEEEEENS4_39AutoVectorizingCopyWithAssumedAlignmentILi128EEENS4_14SM90_TMA_STOREES1Z_S21_S21_EEEvvEEEEvNT_6ParamsE,"ax",@progbits
	.align	128
.text._ZN7cutlass13device_kernelINS_4gemm6kernel13GemmUniversalIN4cute5tupleIJiiiiEEENS1_10collective13CollectiveMmaINS1_35MainloopSm100TmaUmmaWarpSpecializedILi4ELi2ELi4ENS5_IJNS4_1CILi1EEESB_SB_EEEEENS5_IJNSA_ILi128EEENSA_ILi48EEESE_EEENS_6half_tENS5_IJlSB_lEEESH_SI_NS4_8TiledMMAINS4_8MMA_AtomIJNS4_20SM100_MMA_F16BF16_SSISH_SH_fLi128ELi48ELNS4_4UMMA5MajorE0ELSN_0ELNSM_7ScaleInE0ELSO_0EEEEEENS4_6LayoutISC_NS5_IJNSA_ILi0EEESS_SS_EEEEENS5_IJNS4_10UnderscoreESV_SV_EEEEENS4_13SM90_TMA_LOADENS4_14ComposedLayoutINS4_7SwizzleILi3ELi4ELi3EEENS4_18smem_ptr_flag_bitsILi16EEENSR_INS5_IJNSA_ILi8EEENSA_ILi64EEEEEENS5_IJS15_SB_EEEEEEEvNS4_8identityESY_S19_vS1A_EENS_8epilogue10collective18CollectiveEpilogueINS1C_23Sm100TmaWarpSpecializedILi2ELi1ELi48ELb1ELb0EEEJSG_NS5_IJNSR_ISE_SB_EENSR_ISF_SB_EEEEESH_SI_SH_SI_NS1C_6fusion15FusionCallbacksIS1G_NS1K_17LinearCombinationISH_fSH_fLNS_15FloatRoundStyleE2EEESG_S1J_JEEENS4_5SM1004TMEM4LOAD26SM100_TMEM_LOAD_32dp32b16xESY_NSZ_INS10_ILi1ELi4ELi3EEES13_NSR_INS5_IJS14_NSA_ILi16EEEEEENS5_IJS1V_SB_EEEEEEENS4_39AutoVectorizingCopyWithAssumedAlignmentILi128EEENS4_14SM90_TMA_STOREES1Z_S21_S21_EEEvvEEEEvNT_6ParamsE:
        .type           _ZN7cutlass13device_kernelINS_4gemm6kernel13GemmUniversalIN4cute5tupleIJiiiiEEENS1_10collective13CollectiveMmaINS1_35MainloopSm100TmaUmmaWarpSpecializedILi4ELi2ELi4ENS5_IJNS4_1CILi1EEESB_SB_EEEEENS5_IJNSA_ILi128EEENSA_ILi48EEESE_EEENS_6half_tENS5_IJlSB_lEEESH_SI_NS4_8TiledMMAINS4_8MMA_AtomIJNS4_20SM100_MMA_F16BF16_SSISH_SH_fLi128ELi48ELNS4_4UMMA5MajorE0ELSN_0ELNSM_7ScaleInE0ELSO_0EEEEEENS4_6LayoutISC_NS5_IJNSA_ILi0EEESS_SS_EEEEENS5_IJNS4_10UnderscoreESV_SV_EEEEENS4_13SM90_TMA_LOADENS4_14ComposedLayoutINS4_7SwizzleILi3ELi4ELi3EEENS4_18smem_ptr_flag_bitsILi16EEENSR_INS5_IJNSA_ILi8EEENSA_ILi64EEEEEENS5_IJS15_SB_EEEEEEEvNS4_8identityESY_S19_vS1A_EENS_8epilogue10collective18CollectiveEpilogueINS1C_23Sm100TmaWarpSpecializedILi2ELi1ELi48ELb1ELb0EEEJSG_NS5_IJNSR_ISE_SB_EENSR_ISF_SB_EEEEESH_SI_SH_SI_NS1C_6fusion15FusionCallbacksIS1G_NS1K_17LinearCombinationISH_fSH_fLNS_15FloatRoundStyleE2EEESG_S1J_JEEENS4_5SM1004TMEM4LOAD26SM100_TMEM_LOAD_32dp32b16xESY_NSZ_INS10_ILi1ELi4ELi3EEES13_NSR_INS5_IJS14_NSA_ILi16EEEEEENS5_IJS1V_SB_EEEEEEENS4_39AutoVectorizingCopyWithAssumedAlignmentILi128EEENS4_14SM90_TMA_STOREES1Z_S21_S21_EEEvvEEEEvNT_6ParamsE,@function
        .size           _ZN7cutlass13device_kernelINS_4gemm6kernel13GemmUniversalIN4cute5tupleIJiiiiEEENS1_10collective13CollectiveMmaINS1_35MainloopSm100TmaUmmaWarpSpecializedILi4ELi2ELi4ENS5_IJNS4_1CILi1EEESB_SB_EEEEENS5_IJNSA_ILi128EEENSA_ILi48EEESE_EEENS_6half_tENS5_IJlSB_lEEESH_SI_NS4_8TiledMMAINS4_8MMA_AtomIJNS4_20SM100_MMA_F16BF16_SSISH_SH_fLi128ELi48ELNS4_4UMMA5MajorE0ELSN_0ELNSM_7ScaleInE0ELSO_0EEEEEENS4_6LayoutISC_NS5_IJNSA_ILi0EEESS_SS_EEEEENS5_IJNS4_10UnderscoreESV_SV_EEEEENS4_13SM90_TMA_LOADENS4_14ComposedLayoutINS4_7SwizzleILi3ELi4ELi3EEENS4_18smem_ptr_flag_bitsILi16EEENSR_INS5_IJNSA_ILi8EEENSA_ILi64EEEEEENS5_IJS15_SB_EEEEEEEvNS4_8identityESY_S19_vS1A_EENS_8epilogue10collective18CollectiveEpilogueINS1C_23Sm100TmaWarpSpecializedILi2ELi1ELi48ELb1ELb0EEEJSG_NS5_IJNSR_ISE_SB_EENSR_ISF_SB_EEEEESH_SI_SH_SI_NS1C_6fusion15FusionCallbacksIS1G_NS1K_17LinearCombinationISH_fSH_fLNS_15FloatRoundStyleE2EEESG_S1J_JEEENS4_5SM1004TMEM4LOAD26SM100_TMEM_LOAD_32dp32b16xESY_NSZ_INS10_ILi1ELi4ELi3EEES13_NSR_INS5_IJS14_NSA_ILi16EEEEEENS5_IJS1V_SB_EEEEEEENS4_39AutoVectorizingCopyWithAssumedAlignmentILi128EEENS4_14SM90_TMA_STOREES1Z_S21_S21_EEEvvEEEEvNT_6ParamsE,(.L_x_139 - _ZN7cutlass13device_kernelINS_4gemm6kernel13GemmUniversalIN4cute5tupleIJiiiiEEENS1_10collective13CollectiveMmaINS1_35MainloopSm100TmaUmmaWarpSpecializedILi4ELi2ELi4ENS5_IJNS4_1CILi1EEESB_SB_EEEEENS5_IJNSA_ILi128EEENSA_ILi48EEESE_EEENS_6half_tENS5_IJlSB_lEEESH_SI_NS4_8TiledMMAINS4_8MMA_AtomIJNS4_20SM100_MMA_F16BF16_SSISH_SH_fLi128ELi48ELNS4_4UMMA5MajorE0ELSN_0ELNSM_7ScaleInE0ELSO_0EEEEEENS4_6LayoutISC_NS5_IJNSA_ILi0EEESS_SS_EEEEENS5_IJNS4_10UnderscoreESV_SV_EEEEENS4_13SM90_TMA_LOADENS4_14ComposedLayoutINS4_7SwizzleILi3ELi4ELi3EEENS4_18smem_ptr_flag_bitsILi16EEENSR_INS5_IJNSA_ILi8EEENSA_ILi64EEEEEENS5_IJS15_SB_EEEEEEEvNS4_8identityESY_S19_vS1A_EENS_8epilogue10collective18CollectiveEpilogueINS1C_23Sm100TmaWarpSpecializedILi2ELi1ELi48ELb1ELb0EEEJSG_NS5_IJNSR_ISE_SB_EENSR_ISF_SB_EEEEESH_SI_SH_SI_NS1C_6fusion15FusionCallbacksIS1G_NS1K_17LinearCombinationISH_fSH_fLNS_15FloatRoundStyleE2EEESG_S1J_JEEENS4_5SM1004TMEM4LOAD26SM100_TMEM_LOAD_32dp32b16xESY_NSZ_INS10_ILi1ELi4ELi3EEES13_NSR_INS5_IJS14_NSA_ILi16EEEEEENS5_IJS1V_SB_EEEEEEENS4_39AutoVectorizingCopyWithAssumedAlignmentILi128EEENS4_14SM90_TMA_STOREES1Z_S21_S21_EEEvvEEEEvNT_6ParamsE)
        .other          _ZN7cutlass13device_kernelINS_4gemm6kernel13GemmUniversalIN4cute5tupleIJiiiiEEENS1_10collective13CollectiveMmaINS1_35MainloopSm100TmaUmmaWarpSpecializedILi4ELi2ELi4ENS5_IJNS4_1CILi1EEESB_SB_EEEEENS5_IJNSA_ILi128EEENSA_ILi48EEESE_EEENS_6half_tENS5_IJlSB_lEEESH_SI_NS4_8TiledMMAINS4_8MMA_AtomIJNS4_20SM100_MMA_F16BF16_SSISH_SH_fLi128ELi48ELNS4_4UMMA5MajorE0ELSN_0ELNSM_7ScaleInE0ELSO_0EEEEEENS4_6LayoutISC_NS5_IJNSA_ILi0EEESS_SS_EEEEENS5_IJNS4_10UnderscoreESV_SV_EEEEENS4_13SM90_TMA_LOADENS4_14ComposedLayoutINS4_7SwizzleILi3ELi4ELi3EEENS4_18smem_ptr_flag_bitsILi16EEENSR_INS5_IJNSA_ILi8EEENSA_ILi64EEEEEENS5_IJS15_SB_EEEEEEEvNS4_8identityESY_S19_vS1A_EENS_8epilogue10collective18CollectiveEpilogueINS1C_23Sm100TmaWarpSpecializedILi2ELi1ELi48ELb1ELb0EEEJSG_NS5_IJNSR_ISE_SB_EENSR_ISF_SB_EEEEESH_SI_SH_SI_NS1C_6fusion15FusionCallbacksIS1G_NS1K_17LinearCombinationISH_fSH_fLNS_15FloatRoundStyleE2EEESG_S1J_JEEENS4_5SM1004TMEM4LOAD26SM100_TMEM_LOAD_32dp32b16xESY_NSZ_INS10_ILi1ELi4ELi3EEES13_NSR_INS5_IJS14_NSA_ILi16EEEEEENS5_IJS1V_SB_EEEEEEENS4_39AutoVectorizingCopyWithAssumedAlignmentILi128EEENS4_14SM90_TMA_STOREES1Z_S21_S21_EEEvvEEEEvNT_6ParamsE,@"STO_CUDA_ENTRY STV_DEFAULT"
_ZN7cutlass13device_kernelINS_4gemm6kernel13GemmUniversalIN4cute5tupleIJiiiiEEENS1_10collective13CollectiveMmaINS1_35MainloopSm100TmaUmmaWarpSpecializedILi4ELi2ELi4ENS5_IJNS4_1CILi1EEESB_SB_EEEEENS5_IJNSA_ILi128EEENSA_ILi48EEESE_EEENS_6half_tENS5_IJlSB_lEEESH_SI_NS4_8TiledMMAINS4_8MMA_AtomIJNS4_20SM100_MMA_F16BF16_SSISH_SH_fLi128ELi48ELNS4_4UMMA5MajorE0ELSN_0ELNSM_7ScaleInE0ELSO_0EEEEEENS4_6LayoutISC_NS5_IJNSA_ILi0EEESS_SS_EEEEENS5_IJNS4_10UnderscoreESV_SV_EEEEENS4_13SM90_TMA_LOADENS4_14ComposedLayoutINS4_7SwizzleILi3ELi4ELi3EEENS4_18smem_ptr_flag_bitsILi16EEENSR_INS5_IJNSA_ILi8EEENSA_ILi64EEEEEENS5_IJS15_SB_EEEEEEEvNS4_8identityESY_S19_vS1A_EENS_8epilogue10collective18CollectiveEpilogueINS1C_23Sm100TmaWarpSpecializedILi2ELi1ELi48ELb1ELb0EEEJSG_NS5_IJNSR_ISE_SB_EENSR_ISF_SB_EEEEESH_SI_SH_SI_NS1C_6fusion15FusionCallbacksIS1G_NS1K_17LinearCombinationISH_fSH_fLNS_15FloatRoundStyleE2EEESG_S1J_JEEENS4_5SM1004TMEM4LOAD26SM100_TMEM_LOAD_32dp32b16xESY_NSZ_INS10_ILi1ELi4ELi3EEES13_NSR_INS5_IJS14_NSA_ILi16EEEEEENS5_IJS1V_SB_EEEEEEENS4_39AutoVectorizingCopyWithAssumedAlignmentILi128EEENS4_14SM90_TMA_STOREES1Z_S21_S21_EEEvvEEEEvNT_6ParamsE:
[----:B------:R-:W1:Y:S01]  /*0000*/  LDC R1, c[0x0][0x37c] ;  /* 0x0000df00ff017b82 */ /* 0x000e620000000800 */
[----:B------:R-:W2:Y:S01]  /*0010*/  S2R R138, SR_TID.X ;  /* 0x00000000008a7919 */ /* 0x000ea20000002100 */
[----:B------:R-:W3:Y:S01]  /*0020*/  LDCU.64 UR4, c[0x0][0x890] ;  /* 0x00011200ff0477ac */ /* 0x000ee20008000a00 */
[----:B------:R-:W-:Y:S02]  /*0030*/  PRMT R126, RZ, 0x7610, R126 ;  /* 0x00007610ff7e7816 */ /* 0x000fe4000000007e */
[----:B------:R-:W-:Y:S01]  /*0040*/  ELECT P5, URZ, PT ;  /* 0x0000000000ff782f */ /* 0x000fe200038a0000 */
[----:B------:R-:W4:Y:S01]  /*0050*/  LDCU.64 UR42, c[0x0][0x358] ;  /* 0x00006b00ff2a77ac */ /* 0x000f220008000a00 */
[----:B---3--:R-:W-:-:S04]  /*0060*/  UISETP.NE.U32.AND UP0, UPT, UR4, URZ, UPT ;  /* 0x000000ff0400728c */ /* 0x008fc8000bf05070 */
[----:B------:R-:W-:Y:S01]  /*0070*/  UISETP.NE.AND.EX UP0, UPT, UR5, URZ, UPT, UP0 ;  /* 0x000000ff0500728c */ /* 0x000fe2000bf05300 */
[----:B--2---:R-:W-:-:S05]  /*0080*/  SHF.R.U32.HI R131, RZ, 0x5, R138 ;  /* 0x00000005ff837819 */ /* 0x004fca000001168a */
[----:B------:R-:W2:Y:S02]  /*0090*/  SHFL.IDX PT, R0, R131, RZ, 0x1f ;  /* 0x00001fff83007589 */ /* 0x000ea400000e0000 */
[----:B--2---:R-:W-:Y:S01]  /*00a0*/  R2UR UR8, R0 ;  /* 0x00000000000872ca */ /* 0x004fe200000e0000 */
[----:B-1--4-:R-:W-:-:S14]  /*00b0*/  BRA.U UP0, `(.L_x_0) ;  /* 0x00000001002c7547 */ /* 0x012fdc000b800000 */
[----:B------:R-:W1:Y:S02]  /*00c0*/  LDCU.64 UR6, c[0x0][0x888] ;  /* 0x00011100ff0677ac */ /* 0x000e640008000a00 */
[----:B-1----:R-:W-:-:S04]  /*00d0*/  UISETP.NE.U32.AND UP0, UPT, UR6, URZ, UPT ;  /* 0x000000ff0600728c */ /* 0x002fc8000bf05070 */
[----:B------:R-:W-:-:S09]  /*00e0*/  UISETP.NE.AND.EX UP0, UPT, UR7, URZ, UPT, UP0 ;  /* 0x000000ff0700728c */ /* 0x000fd2000bf05300 */
[----:B------:R-:W-:Y:S05]  /*00f0*/  BRA.U !UP0, `(.L_x_1) ;  /* 0x0000000108107547 */ /* 0x000fea000b800000 */
[----:B------:R-:W1:Y:S02]  /*0100*/  LDC.64 R2, c[0x0][0x888] ;  /* 0x00022200ff027b82 */ /* 0x000e640000000a00 */
[----:B-1----:R1:W5:Y:S01]  /*0110*/  LDG.E R67, desc[UR42][R2.64] ;  /* 0x0000002a02437981 */ /* 0x002362000c1e1900 */
[----:B------:R-:W-:Y:S01]  /*0120*/  HFMA2 R126, -RZ, RZ, 0, 5.9604644775390625e-08 ;  /* 0x00000001ff7e7431 */ /* 0x000fe200000001ff */
[----:B------:R-:W-:Y:S05]  /*0130*/  BRA `(.L_x_0) ;  /* 0x00000000000c7947 */ /* 0x000fea0003800000 */
.L_x_1:
[----:B------:R-:W1:Y:S01]  /*0140*/  LDCU UR6, c[0x0][0x880] ;  /* 0x00011000ff0677ac */ /* 0x000e620008000800 */
[----:B------:R-:W-:Y:S01]  /*0150*/  HFMA2 R126, -RZ, RZ, 0, 5.9604644775390625e-08 ;  /* 0x00000001ff7e7431 */ /* 0x000fe200000001ff */
[----:B-1----:R-:W-:-:S07]  /*0160*/  MOV R67, UR6 ;  /* 0x0000000600437c02 */ /* 0x002fce0008000f00 */
.L_x_0:
[----:B------:R-:W2:Y:S02]  /*0170*/  LDCU.64 UR6, c[0x0][0x8b0] ;  /* 0x00011600ff0677ac */ /* 0x000ea40008000a00 */
[----:B--2---:R-:W-:-:S04]  /*0180*/  UISETP.NE.U32.AND UP0, UPT, UR6, URZ, UPT ;  /* 0x000000ff0600728c */ /* 0x004fc8000bf05070 */
[----:B------:R-:W-:-:S09]  /*0190*/  UISETP.NE.AND.EX UP0, UPT, UR7, URZ, UPT, UP0 ;  /* 0x000000ff0700728c */ /* 0x000fd2000bf05300 */
[----:B------:R-:W-:Y:S05]  /*01a0*/  BRA.U UP0, `(.L_x_2) ;  /* 0x0000000100247547 */ /* 0x000fea000b800000 */
[----:B------:R-:W2:Y:S02]  /*01b0*/  LDCU.64 UR6, c[0x0][0x8a8] ;  /* 0x00011500ff0677ac */ /* 0x000ea40008000a00 */
[----:B--2---:R-:W-:-:S04]  /*01c0*/  UISETP.NE.U32.AND UP0, UPT, UR6, URZ, UPT ;  /* 0x000000ff0600728c */ /* 0x004fc8000bf05070 */
[----:B------:R-:W-:-:S09]  /*01d0*/  UISETP.NE.AND.EX UP0, UPT, UR7, URZ, UPT, UP0 ;  /* 0x000000ff0700728c */ /* 0x000fd2000bf05300 */
[----:B------:R-:W-:Y:S05]  /*01e0*/  BRA.U !UP0, `(.L_x_3) ;  /* 0x00000001080c7547 */ /* 0x000fea000b800000 */
[----:B-1----:R-:W1:Y:S02]  /*01f0*/  LDC.64 R2, c[0x0][0x8a8] ;  /* 0x00022a00ff027b82 */ /* 0x002e640000000a00 */
[----:B-1----:R2:W5:Y:S01]  /*0200*/  LDG.E R65, desc[UR42][R2.64] ;  /* 0x0000002a02417981 */ /* 0x002562000c1e1900 */
[----:B------:R-:W-:Y:S05]  /*0210*/  BRA `(.L_x_2) ;  /* 0x0000000000087947 */ /* 0x000fea0003800000 */
.L_x_3:
[----:B------:R-:W2:Y:S02]  /*0220*/  LDCU UR6, c[0x0][0x8a0] ;  /* 0x00011400ff0677ac */ /* 0x000ea40008000800 */
[----:B--2---:R-:W-:Y:S02]  /*0230*/  MOV R65, UR6 ;  /* 0x0000000600417c02 */ /* 0x004fe40008000f00 */
.L_x_2:
[----:B------:R-:W-:Y:S01]  /*0240*/  IMAD.U32 R0, RZ, RZ, UR8 ;  /* 0x00000008ff007e24 */ /* 0x000fe2000f8e00ff */
[----:B------:R-:W-:Y:S04]  /*0250*/  BSSY.RECONVERGENT B0, `(.L_x_4) ;  /* 0x000000c000007945 */ /* 0x000fe80003800200 */
[C---:B------:R-:W-:Y:S02]  /*0260*/  ISETP.NE.OR P1, PT, R0.reuse, 0x1, !P5 ;  /* 0x000000010000780c */ /* 0x040fe40006f25670 */
[----:B------:R-:W-:-:S11]  /*0270*/  ISETP.NE.OR P0, PT, R0, 0x3, !P5 ;  /* 0x000000030000780c */ /* 0x000fd60006f05670 */
[----:B------:R-:W-:Y:S05]  /*0280*/  @P1 BRA `(.L_x_5) ;  /* 0x0000000000201947 */ /* 0x000fea0003800000 */
[----:B------:R-:W3:Y:S02]  /*0290*/  LDCU.64 UR6, c[0x0][0x348] ;  /* 0x00006900ff0677ac */ /* 0x000ee40008000a00 */
[----:B---3--:R-:W-:Y:S02]  /*02a0*/  UIADD3 UR10, UP1, UPT, UR6, 0x80, URZ ;  /* 0x00000080060a7890 */ /* 0x008fe4000ff3e0ff */
[----:B------:R-:W-:Y:S02]  /*02b0*/  UIADD3 UR6, UP0, UPT, UR6, 0x180, URZ ;  /* 0x0000018006067890 */ /* 0x000fe4000ff1e0ff */
[----:B------:R-:W-:Y:S02]  /*02c0*/  UIADD3.X UR11, UPT, UPT, URZ, UR7, URZ, UP1, !UPT ;  /* 0x00000007ff0b7290 */ /* 0x000fe40008ffe4ff */
[----:B------:R-:W-:-:S07]  /*02d0*/  UIADD3.X UR7, UPT, UPT, URZ, UR7, URZ, UP0, !UPT ;  /* 0x00000007ff077290 */ /* 0x000fce00087fe4ff */
[----:B------:R3:W-:Y:S02]  /*02e0*/  UTMACCTL.PF [UR10] ;  /* 0x000000000a0079b9 */ /* 0x0007e40008040000 */
[----:B------:R3:W-:Y:S02]  /*02f0*/  UTMACCTL.PF [UR6] ;  /* 0x00000000060079b9 */ /* 0x0007e40008040000 */
[----:B---3--:R-:W-:Y:S01]  /*0300*/  NOP ;  /* 0x0000000000007918 */ /* 0x008fe20000000000 */
.L_x_5:
[----:B------:R-:W-:Y:S05]  /*0310*/  BSYNC.RECONVERGENT B0 ;  /* 0x0000000000007941 */ /* 0x000fea0003800200 */
.L_x_4:
[----:B------:R-:W-:Y:S04]  /*0320*/  BSSY.RECONVERGENT B0, `(.L_x_6) ;  /* 0x000000a000007945 */ /* 0x000fe80003800200 */
        /* <DEDUP_REMOVED lines=9> */
.L_x_7:
[----:B------:R-:W-:Y:S05]  /*03c0*/  BSYNC.RECONVERGENT B0 ;  /* 0x0000000000007941 */ /* 0x000fea0003800200 */
.L_x_6:
[----:B------:R-:W3:Y:S01]  /*03d0*/  LDCU.64 UR6, c[0x0][0x888] ;  /* 0x00011100ff0677ac */ /* 0x000ee20008000a00 */
[----:B------:R-:W-:Y:S02]  /*03e0*/  UISETP.EQ.U32.AND UP1, UPT, UR4, URZ, UPT ;  /* 0x000000ff0400728c */ /* 0x000fe4000bf22070 */
[----:B------:R-:W-:Y:S02]  /*03f0*/  UPLOP3.LUT UP2, UPT, UPT, UPT, UPT, 0x80, 0x8 ;  /* 0x000000000008789c */ /* 0x000fe40003f4f070 */
[----:B---3--:R-:W-:-:S04]  /*0400*/  UISETP.NE.U32.AND UP0, UPT, UR6, URZ, UPT ;  /* 0x000000ff0600728c */ /* 0x008fc8000bf05070 */
[----:B------:R-:W-:-:S04]  /*0410*/  UISETP.NE.AND.EX UP0, UPT, UR7, URZ, UPT, UP0 ;  /* 0x000000ff0700728c */ /* 0x000fc8000bf05300 */
[----:B------:R-:W-:-:S04]  /*0420*/  UISETP.EQ.OR.EX UP3, UPT, UR5, URZ, !UP0, UP1 ;  /* 0x000000ff0500728c */ /* 0x000fc8000c762710 */
[----:B------:R-:W-:-:S05]  /*0430*/  UP2UR UR44, UPR, URZ, 0x8 ;  /* 0x00000008ff2c7883 */ /* 0x000fca0008000000 */
[----:B------:R-:W-:Y:S07]  /*0440*/  BRA.U !UP3, `(.L_x_8) ;  /* 0x000000010b207547 */ /* 0x000fee000b800000 */
[----:B------:R-:W-:Y:S01]  /*0450*/  UISETP.NE.U32.AND UP2, UPT, UR4, URZ, UPT ;  /* 0x000000ff0400728c */ /* 0x000fe2000bf45070 */
[----:B-----5:R-:W-:Y:S01]  /*0460*/  FSETP.NEU.AND P0, PT, R67, RZ, PT ;  /* 0x000000ff4300720b */ /* 0x020fe20003f0d000 */
[----:B------:R-:W-:Y:S02]  /*0470*/  USEL UR4, URZ, 0xffffffff, UP0 ;  /* 0xffffffffff047887 */ /* 0x000fe40008000000 */
[----:B------:R-:W-:-:S10]  /*0480*/  UISETP.NE.AND.EX UP2, UPT, UR5, URZ, UPT, UP2 ;  /* 0x000000ff0500728c */ /* 0x000fd4000bf45320 */
[----:B------:R-:W-:Y:S01]  /*0490*/  VOTEU.ANY UP1, P0 ;  /* 0x0000000000ff7886 */ /* 0x000fe20000020100 */
[----:B------:R-:W-:-:S04]  /*04a0*/  @!UP2 USEL UR4, URZ, 0xffffffff, UP1 ;  /* 0xffffffffff04a887 */ /* 0x000fc80008800000 */
[----:B------:R-:W-:-:S04]  /*04b0*/  ULOP3.LUT UR4, UR4, 0x1, URZ, 0xc0, !UPT ;  /* 0x0000000104047892 */ /* 0x000fc8000f8ec0ff */
[----:B------:R-:W-:-:S11]  /*04c0*/  UISETP.NE.U32.AND UP2, UPT, UR4, 0x1, UPT ;  /* 0x000000010400788c */ /* 0x000fd6000bf45070 */
.L_x_8:
[----:B-12---:R-:W1:Y:S01]  /*04d0*/  SHFL.IDX PT, R2, R131, RZ, 0x1f ;  /* 0x00001fff83027589 */ /* 0x006e6200000e0000 */
[----:B------:R-:W-:-:S04]  /*04e0*/  UISETP.NE.AND UP1, UPT, UR8, 0x2, UPT ;  /* 0x000000020800788c */ /* 0x000fc8000bf25270 */
[----:B------:R-:W-:Y:S01]  /*04f0*/  USEL UR7, URZ, 0x1, UP1 ;  /* 0x00000001ff077887 */ /* 0x000fe20008800000 */
[----:B-1----:R-:W-:-:S13]  /*0500*/  ISETP.NE.AND P0, PT, R2, RZ, PT ;  /* 0x000000ff0200720c */ /* 0x002fda0003f05270 */
[----:B------:R-:W-:Y:S05]  /*0510*/  @P0 BRA `(.L_x_9) ;  /* 0x0000000000480947 */ /* 0x000fea0003800000 */
[----:B------:R-:W1:Y:S01]  /*0520*/  S2UR UR5, SR_CgaCtaId ;  /* 0x00000000000579c3 */ /* 0x000e620000008800 */
[----:B------:R-:W-:Y:S01]  /*0530*/  UMOV UR6, 0x400 ;  /* 0x0000040000067882 */ /* 0x000fe20000000000 */
[----:B------:R-:W-:Y:S01]  /*0540*/  UMOV UR4, 0x1 ;  /* 0x0000000100047882 */ /* 0x000fe20000000000 */
[----:B------:R-:W-:Y:S01]  /*0550*/  ELECT P0, URZ, PT ;  /* 0x0000000000ff782f */ /* 0x000fe20003800000 */
[----:B------:R-:W-:-:S04]  /*0560*/  UIADD3 UR10, UPT, UPT, -UR4, 0x100000, URZ ;  /* 0x00100000040a7890 */ /* 0x000fc8000fffe1ff */
[----:B------:R-:W-:Y:S02]  /*0570*/  USHF.L.U32 UR11, UR10, 0xb, URZ ;  /* 0x0000000b0a0b7899 */ /* 0x000fe400080006ff */
[----:B------:R-:W-:Y:S02]  /*0580*/  USHF.L.U32 UR10, UR10, 0x1, URZ ;  /* 0x000000010a0a7899 */ /* 0x000fe400080006ff */
[----:B-1----:R-:W-:Y:S01]  /*0590*/  ULEA UR5, UR5, UR6, 0x18 ;  /* 0x0000000605057291 */ /* 0x002fe2000f8ec0ff */
[----:B------:R-:W1:Y:S11]  /*05a0*/  FENCE.VIEW.ASYNC.S ;  /* 0x00000000000073c6 */ /* 0x000e760000000000 */
[----:B-1----:R1:W2:Y:S01]  /*05b0*/  SYNCS.EXCH.64 URZ, [UR5], UR10 ;  /* 0x0000000a05ff75b2 */ /* 0x0022a20008000100 */
[----:B------:R1:W3:Y:S01]  /*05c0*/  SYNCS.EXCH.64 URZ, [UR5+0x20], UR10 ;  /* 0x0000200a05ff75b2 */ /* 0x0002e20008000100 */
[----:B------:R1:W4:Y:S01]  /*05d0*/  SYNCS.EXCH.64 URZ, [UR5+0x8], UR10 ;  /* 0x0000080a05ff75b2 */ /* 0x0003220008000100 */
[----:B------:R1:W1:Y:S01]  /*05e0*/  SYNCS.EXCH.64 URZ, [UR5+0x28], UR10 ;  /* 0x0000280a05ff75b2 */ /* 0x0002620008000100 */
[----:B------:R1:W1:Y:S01]  /*05f0*/  SYNCS.EXCH.64 URZ, [UR5+0x10], UR10 ;  /* 0x0000100a05ff75b2 */ /* 0x0002620008000100 */
[----:B------:R1:W1:Y:S01]  /*0600*/  SYNCS.EXCH.64 URZ, [UR5+0x30], UR10 ;  /* 0x0000300a05ff75b2 */ /* 0x0002620008000100 */
[----:B------:R1:W1:Y:S01]  /*0610*/  SYNCS.EXCH.64 URZ, [UR5+0x18], UR10 ;  /* 0x0000180a05ff75b2 */ /* 0x0002620008000100 */
[----:B------:R1:W1:Y:S01]  /*0620*/  SYNCS.EXCH.64 URZ, [UR5+0x38], UR10 ;  /* 0x0000380a05ff75b2 */ /* 0x0002620008000100 */
[----:B------:R-:W-:Y:S01]  /*0630*/  NOP ;  /* 0x0000000000007918 */ /* 0x000fe20000000000 */
.L_x_9:
[----:B------:R-:W2:Y:S01]  /*0640*/  SHFL.IDX PT, R2, R131, RZ, 0x1f ;  /* 0x00001fff83027589 */ /* 0x000ea200000e0000 */
[----:B------:R-:W-:Y:S01]  /*0650*/  NOP ;  /* 0x0000000000007918 */ /* 0x000fe20000000000 */
[----:B--2---:R-:W-:-:S13]  /*0660*/  ISETP.NE.AND P0, PT, R2, 0x1, PT ;  /* 0x000000010200780c */ /* 0x004fda0003f05270 */
[----:B------:R-:W-:Y:S05]  /*0670*/  @P0 BRA `(.L_x_10) ;  /* 0x0000000000480947 */ /* 0x000fea0003800000 */
[----:B------:R-:W2:Y:S01]  /*0680*/  S2UR UR6, SR_CgaCtaId ;  /* 0x00000000000679c3 */ /* 0x000ea20000008800 */
[----:B------:R-:W-:Y:S01]  /*0690*/  UMOV UR9, 0x400 ;  /* 0x0000040000097882 */ /* 0x000fe20000000000 */
[----:B-1----:R-:W-:Y:S01]  /*06a0*/  UMOV UR5, 0x20 ;  /* 0x0000002000057882 */ /* 0x002fe20000000000 */
[----:B------:R-:W-:Y:S01]  /*06b0*/  UMOV UR4, 0x80 ;  /* 0x0000008000047882 */ /* 0x000fe20000000000 */
[----:B------:R-:W-:-:S04]  /*06c0*/  UIADD3 UR10, UPT, UPT, -UR5, 0x100000, URZ ;  /* 0x00100000050a7890 */ /* 0x000fc8000fffe1ff */
[----:B------:R-:W-:Y:S02]  /*06d0*/  USHF.L.U32 UR11, UR10, 0xb, URZ ;  /* 0x0000000b0a0b7899 */ /* 0x000fe400080006ff */
[----:B------:R-:W-:Y:S02]  /*06e0*/  USHF.L.U32 UR10, UR10, 0x1, URZ ;  /* 0x000000010a0a7899 */ /* 0x000fe400080006ff */
[----:B------:R-:W-:-:S04]  /*06f0*/  UIADD3 UR4, UPT, UPT, -UR4, 0x100000, URZ ;  /* 0x0010000004047890 */ /* 0x000fc8000fffe1ff */
[----:B------:R-:W-:Y:S02]  /*0700*/  USHF.L.U32 UR5, UR4, 0xb, URZ ;  /* 0x0000000b04057899 */ /* 0x000fe400080006ff */
[----:B------:R-:W-:Y:S01]  /*0710*/  USHF.L.U32 UR4, UR4, 0x1, URZ ;  /* 0x0000000104047899 */ /* 0x000fe200080006ff */
[----:B------:R-:W-:Y:S01]  /*0720*/  ELECT P0, URZ, PT ;  /* 0x0000000000ff782f */ /* 0x000fe20003800000 */
[----:B--2---:R-:W-:Y:S01]  /*0730*/  ULEA UR6, UR6, UR9, 0x18 ;  /* 0x0000000906067291 */ /* 0x004fe2000f8ec0ff */
[----:B------:R-:W1:Y:S11]  /*0740*/  FENCE.VIEW.ASYNC.S ;  /* 0x00000000000073c6 */ /* 0x000e760000000000 */
[----:B-1----:R2:W1:Y:S01]  /*0750*/  SYNCS.EXCH.64 URZ, [UR6+0x40], UR10 ;  /* 0x0000400a06ff75b2 */ /* 0x0024620008000100 */
[----:B------:R2:W1:Y:S01]  /*0760*/  SYNCS.EXCH.64 URZ, [UR6+0x50], UR4 ;  /* 0x0000500406ff75b2 */ /* 0x0004620008000100 */
[----:B------:R2:W1:Y:S01]  /*0770*/  SYNCS.EXCH.64 URZ, [UR6+0x48], UR10 ;  /* 0x0000480a06ff75b2 */ /* 0x0004620008000100 */
[----:B------:R2:W1:Y:S02]  /*0780*/  SYNCS.EXCH.64 URZ, [UR6+0x58], UR4 ;  /* 0x0000580406ff75b2 */ /* 0x0004640008000100 */
[----:B--2---:R-:W-:Y:S01]  /*0790*/  NOP ;  /* 0x0000000000007918 */ /* 0x004fe20000000000 */
.L_x_10:
[----:B------:R-:W2:Y:S01]  /*07a0*/  SHFL.IDX PT, R2, R131, RZ, 0x1f ;  /* 0x00001fff83027589 */ /* 0x000ea200000e0000 */
[----:B------:R-:W-:Y:S01]  /*07b0*/  NOP ;  /* 0x0000000000007918 */ /* 0x000fe20000000000 */
[----:B--2---:R-:W-:-:S13]  /*07c0*/  ISETP.NE.AND P0, PT, R2, 0x3, PT ;  /* 0x000000030200780c */ /* 0x004fda0003f05270 */
[----:B------:R-:W-:Y:S05]  /*07d0*/  @P0 BRA `(.L_x_11) ;  /* 0x0000000000300947 */ /* 0x000fea0003800000 */
[----:B-1----:R-:W1:Y:S01]  /*07e0*/  S2UR UR5, SR_CgaCtaId ;  /* 0x00000000000579c3 */ /* 0x002e620000008800 */
        /* <DEDUP_REMOVED lines=8> */
[----:B-1----:R2:W1:Y:S01]  /*0870*/  SYNCS.EXCH.64 URZ, [UR5+0x60], UR10 ;  /* 0x0000600a05ff75b2 */ /* 0x0024620008000100 */
[----:B------:R2:W1:Y:S02]  /*0880*/  SYNCS.EXCH.64 URZ, [UR5+0x68], UR10 ;  /* 0x0000680a05ff75b2 */ /* 0x0004640008000100 */
[----:B--2---:R-:W-:Y:S01]  /*0890*/  NOP ;  /* 0x0000000000007918 */ /* 0x004fe20000000000 */
.L_x_11:
[----:B------:R-:W2:Y:S01]  /*08a0*/  SHFL.IDX PT, R2, R131, RZ, 0x1f ;  /* 0x00001fff83027589 */ /* 0x000ea200000e0000 */
[----:B------:R-:W-:Y:S01]  /*08b0*/  NOP ;  /* 0x0000000000007918 */ /* 0x000fe20000000000 */
[----:B--2---:R-:W-:-:S13]  /*08c0*/  ISETP.NE.AND P0, PT, R2, 0x4, PT ;  /* 0x000000040200780c */ /* 0x004fda0003f05270 */
[----:B------:R-:W-:Y:S05]  /*08d0*/  @P0 BRA `(.L_x_12) ;  /* 0x00000000004c0947 */ /* 0x000fea0003800000 */
[----:B-1----:R-:W1:Y:S01]  /*08e0*/  S2UR UR5, SR_CgaCtaId ;  /* 0x00000000000579c3 */ /* 0x002e620000008800 */
[----:B------:R-:W-:Y:S01]  /*08f0*/  UMOV UR9, 0x100 ;  /* 0x0000010000097882 */ /* 0x000fe20000000000 */
[----:B------:R-:W-:Y:S01]  /*0900*/  UMOV UR6, 0x400 ;  /* 0x0000040000067882 */ /* 0x000fe20000000000 */
[----:B------:R-:W-:Y:S01]  /*0910*/  USEL UR9, UR9, 0xe0, UP2 ;  /* 0x000000e009097887 */ /* 0x000fe20009000000 */
[----:B------:R-:W-:Y:S01]  /*0920*/  UMOV UR4, 0x1 ;  /* 0x0000000100047882 */ /* 0x000fe20000000000 */
[----:B------:R-:W-:Y:S01]  /*0930*/  ELECT P0, URZ, PT ;  /* 0x0000000000ff782f */ /* 0x000fe20003800000 */
[----:B------:R-:W-:-:S04]  /*0940*/  UIADD3 UR10, UPT, UPT, -UR4, 0x100000, URZ ;  /* 0x00100000040a7890 */ /* 0x000fc8000fffe1ff */
[----:B------:R-:W-:Y:S02]  /*0950*/  USHF.L.U32 UR11, UR10, 0xb, URZ ;  /* 0x0000000b0a0b7899 */ /* 0x000fe400080006ff */
[----:B------:R-:W-:Y:S02]  /*0960*/  USHF.L.U32 UR10, UR10, 0x1, URZ ;  /* 0x000000010a0a7899 */ /* 0x000fe400080006ff */
[----:B------:R-:W-:-:S04]  /*0970*/  UIADD3 UR12, UPT, UPT, -UR9, 0x100000, URZ ;  /* 0x00100000090c7890 */ /* 0x000fc8000fffe1ff */
[----:B------:R-:W-:Y:S02]  /*0980*/  USHF.L.U32 UR13, UR12, 0xb, URZ ;  /* 0x0000000b0c0d7899 */ /* 0x000fe400080006ff */
[----:B------:R-:W-:Y:S02]  /*0990*/  USHF.L.U32 UR12, UR12, 0x1, URZ ;  /* 0x000000010c0c7899 */ /* 0x000fe400080006ff */
[----:B-1----:R-:W-:Y:S01]  /*09a0*/  ULEA UR5, UR5, UR6, 0x18 ;  /* 0x0000000605057291 */ /* 0x002fe2000f8ec0ff */
[----:B------:R-:W1:Y:S11]  /*09b0*/  FENCE.VIEW.ASYNC.S ;  /* 0x00000000000073c6 */ /* 0x000e760000000000 */
[----:B-1----:R2:W1:Y:S01]  /*09c0*/  SYNCS.EXCH.64 URZ, [UR5+0x70], UR10 ;  /* 0x0000700a05ff75b2 */ /* 0x0024620008000100 */
[----:B------:R2:W1:Y:S01]  /*09d0*/  SYNCS.EXCH.64 URZ, [UR5+0x80], UR12 ;  /* 0x0000800c05ff75b2 */ /* 0x0004620008000100 */
[----:B------:R2:W1:Y:S01]  /*09e0*/  SYNCS.EXCH.64 URZ, [UR5+0x78], UR10 ;  /* 0x0000780a05ff75b2 */ /* 0x0004620008000100 */
[----:B------:R2:W1:Y:S02]  /*09f0*/  SYNCS.EXCH.64 URZ, [UR5+0x88], UR12 ;  /* 0x0000880c05ff75b2 */ /* 0x0004640008000100 */
[----:B--2---:R-:W-:Y:S01]  /*0a00*/  NOP ;  /* 0x0000000000007918 */ /* 0x004fe20000000000 */
.L_x_12:
        /* <DEDUP_REMOVED lines=20> */
[----:B------:R2:W1:Y:S01]  /*0b50*/  SYNCS.EXCH.64 URZ, [UR6+0xb8], UR4 ;  /* 0x0000b80406ff75b2 */ /* 0x0004620008000100 */
[----:B------:R2:W1:Y:S01]  /*0b60*/  SYNCS.EXCH.64 URZ, [UR6+0xa0], UR10 ;  /* 0x0000a00a06ff75b2 */ /* 0x0004620008000100 */
[----:B------:R2:W1:Y:S01]  /*0b70*/  SYNCS.EXCH.64 URZ, [UR6+0xc0], UR4 ;  /* 0x0000c00406ff75b2 */ /* 0x0004620008000100 */
[----:B------:R2:W1:Y:S01]  /*0b80*/  SYNCS.EXCH.64 URZ, [UR6+0xa8], UR10 ;  /* 0x0000a80a06ff75b2 */ /* 0x0004620008000100 */
[----:B------:R2:W1:Y:S02]  /*0b90*/  SYNCS.EXCH.64 URZ, [UR6+0xc8], UR4 ;  /* 0x0000c80406ff75b2 */ /* 0x0004640008000100 */
[----:B--2---:R-:W-:Y:S01]  /*0ba0*/  NOP ;  /* 0x0000000000007918 */ /* 0x004fe20000000000 */
.L_x_13:
        /* <DEDUP_REMOVED lines=18> */
.L_x_14:
[----:B-1----:R-:W1:Y:S01]  /*0cd0*/  S2UR UR5, SR_CTAID.X ;  /* 0x00000000000579c3 */ /* 0x002e620000002500 */
[----:B------:R-:W-:-:S05]  /*0ce0*/  CS2R.32 R125, SR_CgaSize ;  /* 0x00000000007d7805 */ /* 0x000fca0000008a00 */
[----:B------:R-:W-:-:S05]  /*0cf0*/  IMAD R125, R125, -0xa0, RZ ;  /* 0xffffff607d7d7824 */ /* 0x000fca00078e02ff */
[----:B------:R-:W-:-:S14]  /*0d00*/  R2UR UR9, R125 ;  /* 0x000000007d0972ca */ /* 0x000fdc00000e0000 */
[----:B------:R-:W2:Y:S01]  /*0d10*/  LDCU UR9, c[0x0][UR9+0x2b0] ;  /* 0x00005600090977ac */ /* 0x000ea20008000800 */
[----:B------:R-:W-:Y:S01]  /*0d20*/  NOP ;  /* 0x0000000000007918 */ /* 0x000fe20000000000 */
[----:B------:R-:W-:-:S05]  /*0d30*/  CS2R.32 R125, SR_CgaSize ;  /* 0x00000000007d7805 */ /* 0x000fca0000008a00 */
[----:B------:R-:W-:-:S05]  /*0d40*/  IMAD R125, R125, -0xa0, RZ ;  /* 0xffffff607d7d7824 */ /* 0x000fca00078e02ff */
[----:B------:R-:W-:-:S14]  /*0d50*/  R2UR UR6, R125 ;  /* 0x000000007d0672ca */ /* 0x000fdc00000e0000 */
[----:B------:R-:W3:Y:S01]  /*0d60*/  LDCU UR6, c[0x0][UR6+0x2b4] ;  /* 0x00005680060677ac */ /* 0x000ee20008000800 */
[----:B------:R-:W4:Y:S08]  /*0d70*/  S2UR UR4, SR_CTAID.Y ;  /* 0x00000000000479c3 */ /* 0x000f300000002600 */
[----:B------:R-:W3:Y:S01]  /*0d80*/  LDC R10, c[0x0][0xb24] ;  /* 0x0002c900ff0a7b82 */ /* 0x000ee20000000800 */
[----:B-1----:R-:W-:-:S02]  /*0d90*/  I2FP.F32.U32 R123, UR5 ;  /* 0x00000005007b7c45 */ /* 0x002fc40008201000 */
[----:B------:R-:W-:-:S05]  /*0da0*/  CS2R.32 R3, SR_CgaSize ;  /* 0x0000000000037805 */ /* 0x000fca0000008a00 */
[----:B------:R-:W-:-:S06]  /*0db0*/  IMAD R3, R3, -0xa0, RZ ;  /* 0xffffff6003037824 */ /* 0x000fcc00078e02ff */
[----:B------:R-:W1:Y:S01]  /*0dc0*/  LDC R3, c[0x0][R3+0x2a0] ;  /* 0x0000a80003037b82 */ /* 0x000e620000000800 */
[----:B------:R-:W-:Y:S01]  /*0dd0*/  MOV R125, UR5 ;  /* 0x00000005007d7c02 */ /* 0x000fe20008000f00 */
[----:B--2---:R-:W-:Y:S01]  /*0de0*/  FMUL R123, R123, UR9 ;  /* 0x000000097b7b7c20 */ /* 0x004fe20008400000 */
[----:B----4-:R-:W-:Y:S02]  /*0df0*/  I2FP.F32.U32 R122, UR4 ;  /* 0x00000004007a7c45 */ /* 0x010fe40008201000 */
[----:B------:R-:W-:-:S05]  /*0e00*/  CS2R.32 R2, SR_CgaSize ;  /* 0x0000000000027805 */ /* 0x000fca0000008a00 */
[----:B------:R-:W-:-:S06]  /*0e10*/  IMAD R2, R2, -0xa0, RZ ;  /* 0xffffff6002027824 */ /* 0x000fcc00078e02ff */
[----:B------:R-:W2:Y:S01]  /*0e20*/  LDC R2, c[0x0][R2+0x2a4] ;  /* 0x0000a90002027b82 */ /* 0x000ea20000000800 */
[----:B------:R-:W-:Y:S01]  /*0e30*/  MOV R124, UR4 ;  /* 0x00000004007c7c02 */ /* 0x000fe20008000f00 */
[----:B------:R-:W4:Y:S01]  /*0e40*/  F2I.U32.TRUNC.NTZ R123, R123 ;  /* 0x0000007b007b7305 */ /* 0x000f22000020f000 */
[----:B---3--:R-:W-:-:S05]  /*0e50*/  FMUL R122, R122, UR6 ;  /* 0x000000067a7a7c20 */ /* 0x008fca0008400000 */
[----:B------:R-:W-:Y:S01]  /*0e60*/  BAR.SYNC.DEFER_BLOCKING 0x0 ;  /* 0x0000000000007b1d */ /* 0x000fe20000010000 */
[----:B------:R-:W-:-:S05]  /*0e70*/  ISETP.GE.AND P0, PT, R10, 0x1, PT ;  /* 0x000000010a00780c */ /* 0x000fca0003f06270 */
[----:B------:R-:W3:Y:S02]  /*0e80*/  F2I.U32.TRUNC.NTZ R122, R122 ;  /* 0x0000007a007a7305 */ /* 0x000ee4000020f000 */
[----:B------:R-:W2:Y:S01]  /*0e90*/  S2UR UR36, SR_CTAID.Z ;  /* 0x00000000002479c3 */ /* 0x000ea20000002700 */
[----:B----4-:R-:W-:-:S05]  /*0ea0*/  IADD3 R123, PT, PT, -R123, RZ, RZ ;  /* 0x000000ff7b7b7210 */ /* 0x010fca0007ffe1ff */
[----:B-1----:R-:W-:Y:S01]  /*0eb0*/  IMAD R123, R3, R123, UR5 ;  /* 0x00000005037b7e24 */ /* 0x002fe2000f8e027b */
[----:B---3--:R-:W-:-:S05]  /*0ec0*/  IADD3 R122, PT, PT, -R122, RZ, RZ ;  /* 0x000000ff7a7a7210 */ /* 0x008fca0007ffe1ff */
[----:B--2---:R-:W-:Y:S01]  /*0ed0*/  IMAD R122, R2, R122, UR4 ;  /* 0x00000004027a7e24 */ /* 0x004fe2000f8e027a */
[----:B------:R-:W-:Y:S06]  /*0ee0*/  @!P0 BRA `(.L_x_15) ;  /* 0x0000000000b88947 */ /* 0x000fec0003800000 */
[----:B------:R-:W1:Y:S01]  /*0ef0*/  LDC.64 R4, c[0x0][0xb18] ;  /* 0x0002c600ff047b82 */ /* 0x000e620000000a00 */
[----:B------:R-:W-:-:S07]  /*0f00*/  ISETP.NE.AND P0, PT, R10, 0x1, PT ;  /* 0x000000010a00780c */ /* 0x000fce0003f05270 */
[----:B------:R-:W2:Y:S08]  /*0f10*/  LDC R9, c[0x0][0xb0c] ;  /* 0x0002c300ff097b82 */ /* 0x000eb00000000800 */
[----:B------:R-:W3:Y:S08]  /*0f20*/  LDC R12, c[0x0][0x370] ;  /* 0x0000dc00ff0c7b82 */ /* 0x000ef00000000800 */
[----:B------:R-:W4:Y:S01]  /*0f30*/  LDC R11, c[0x0][0x374] ;  /* 0x0000dd00ff0b7b82 */ /* 0x000f220000000800 */
[----:B-1----:R-:W-:-:S07]  /*0f40*/  ISETP.NE.AND P1, PT, R4, 0x1, PT ;  /* 0x000000010400780c */ /* 0x002fce0003f25270 */
[----:B------:R-:W3:Y:S01]  /*0f50*/  LDC.64 R6, c[0x0][0xb10] ;  /* 0x0002c400ff067b82 */ /* 0x000ee20000000a00 */
[----:B--2---:R-:W-:-:S07]  /*0f60*/  ISETP.NE.AND P2, PT, R9, 0x1, PT ;  /* 0x000000010900780c */ /* 0x004fce0003f45270 */
[----:B------:R-:W1:Y:S08]  /*0f70*/  LDC R8, c[0x0][0xb20] ;  /* 0x0002c800ff087b82 */ /* 0x000e700000000800 */
[----:B------:R-:W2:Y:S01]  /*0f80*/  LDC.64 R2, c[0x0][0xb28] ;  /* 0x0002ca00ff027b82 */ /* 0x000ea20000000a00 */
[----:B----4-:R-:W-:-:S04]  /*0f90*/  IMAD.HI.U32 R13, R11, R5, RZ ;  /* 0x000000050b0d7227 */ /* 0x010fc800078e00ff */
[----:B------:R-:W-:-:S04]  /*0fa0*/  IMAD.HI.U32 R5, R124, R5, RZ ;  /* 0x000000057c057227 */ /* 0x000fc800078e00ff */
[----:B---3--:R-:W-:-:S05]  /*0fb0*/  IMAD.HI.U32 R14, R12, R6, RZ ;  /* 0x000000060c0e7227 */ /* 0x008fca00078e00ff */
[-C--:B------:R-:W-:Y:S01]  /*0fc0*/  @P2 SHF.R.U32.HI R12, RZ, R7.reuse, R14 ;  /* 0x00000007ff0c2219 */ /* 0x080fe2000001160e */
[----:B------:R-:W-:Y:S01]  /*0fd0*/  IMAD.HI.U32 R14, R125, R6, RZ ;  /* 0x000000067d0e7227 */ /* 0x000fe200078e00ff */
[-C--:B-1----:R-:W-:Y:S02]  /*0fe0*/  @P1 SHF.R.U32.HI R11, RZ, R8.reuse, R13 ;  /* 0x00000008ff0b1219 */ /* 0x082fe4000001160d */
[----:B------:R-:W-:Y:S02]  /*0ff0*/  SHF.R.U32.HI R5, RZ, R8, R5 ;  /* 0x00000008ff057219 */ /* 0x000fe40000011605 */
[----:B------:R-:W-:Y:S02]  /*1000*/  SHF.R.U32.HI R14, RZ, R7, R14 ;  /* 0x00000007ff0e7219 */ /* 0x000fe4000001160e */
[----:B------:R-:W-:Y:S01]  /*1010*/  SEL R5, R124, R5, !P1 ;  /* 0x000000057c057207 */ /* 0x000fe20004800000 */
[----:B--2---:R-:W-:Y:S01]  /*1020*/  IMAD.HI.U32 R13, R11, R2, RZ ;  /* 0x000000020b0d7227 */ /* 0x004fe200078e00ff */
[----:B------:R-:W-:-:S03]  /*1030*/  SEL R14, R125, R14, !P2 ;  /* 0x0000000e7d0e7207 */ /* 0x000fc60005000000 */
[----:B------:R-:W-:Y:S01]  /*1040*/  IMAD.HI.U32 R6, R12, R2, RZ ;  /* 0x000000020c067227 */ /* 0x000fe200078e00ff */
[----:B------:R-:W-:-:S04]  /*1050*/  @P0 SHF.R.U32.HI R11, RZ, R3, R13 ;  /* 0x00000003ff0b0219 */ /* 0x000fc8000001160d */
[----:B------:R-:W-:Y:S01]  /*1060*/  @P0 SHF.R.U32.HI R12, RZ, R3, R6 ;  /* 0x00000003ff0c0219 */ /* 0x000fe20000011606 */
[----:B------:R-:W-:-:S04]  /*1070*/  IMAD R11, R11, R10, RZ ;  /* 0x0000000a0b0b7224 */ /* 0x000fc800078e02ff */
[----:B------:R-:W-:Y:S01]  /*1080*/  IMAD R6, R12, R10, RZ ;  /* 0x0000000a0c067224 */ /* 0x000fe200078e02ff */
[----:B------:R-:W-:-:S04]  /*1090*/  ISETP.GE.AND P1, PT, R5, R11, PT ;  /* 0x0000000b0500720c */ /* 0x000fc80003f26270 */
[----:B------:R-:W-:Y:S01]  /*10a0*/  ISETP.GE.OR P1, PT, R14, R6, P1 ;  /* 0x000000060e00720c */ /* 0x000fe20000f26670 */
[----:B------:R-:W-:-:S05]  /*10b0*/  IMAD.HI.U32 R6, R5, R2, RZ ;  /* 0x0000000205067227 */ /* 0x000fca00078e00ff */
[----:B------:R-:W-:-:S04]  /*10c0*/  SHF.R.U32.HI R6, RZ, R3, R6 ;  /* 0x00000003ff067219 */ /* 0x000fc80000011606 */
[----:B------:R-:W-:-:S03]  /*10d0*/  SEL R6, R5, R6, !P0 ;  /* 0x0000000605067207 */ /* 0x000fc60004000000 */
[----:B------:R-:W-:Y:S01]  /*10e0*/  @!P1 IMAD.HI.U32 R7, R14, R2, RZ ;  /* 0x000000020e079227 */ /* 0x000fe200078e00ff */
[----:B------:R-:W-:-:S04]  /*10f0*/  IADD3 R2, PT, PT, -R6, RZ, RZ ;  /* 0x000000ff06027210 */ /* 0x000fc80007ffe1ff */
[----:B------:R-:W-:Y:S01]  /*1100*/  @!P1 SHF.R.U32.HI R3, RZ, R3, R7 ;  /* 0x00000003ff039219 */ /* 0x000fe20000011607 */
[----:B------:R-:W-:Y:S01]  /*1110*/  IMAD R2, R10, R2, R5 ;  /* 0x000000020a027224 */ /* 0x000fe200078e0205 */
[----:B------:R-:W-:Y:S02]  /*1120*/  IADD3 R7, PT, PT, -R5, RZ, RZ ;  /* 0x000000ff05077210 */ /* 0x000fe40007ffe1ff */
[----:B------:R-:W-:-:S03]  /*1130*/  @!P1 SEL R3, R14, R3, !P0 ;  /* 0x000000030e039207 */ /* 0x000fc60004000000 */
[----:B------:R-:W-:Y:S02]  /*1140*/  IMAD R7, R4, R7, R124 ;  /* 0x0000000704077224 */ /* 0x000fe400078e027c */
[--C-:B------:R-:W-:Y:S02]  /*1150*/  @!P1 IMAD.IADD R6, R6, 0x1, -R3.reuse ;  /* 0x0000000106069824 */ /* 0x100fe400078e0a03 */
[----:B------:R-:W-:Y:S01]  /*1160*/  @!P1 IMAD R3, R2, R12, R3 ;  /* 0x0000000c02039224 */ /* 0x000fe200078e0203 */
[----:B------:R-:W-:Y:S01]  /*1170*/  IADD3 R2, PT, PT, -R14, RZ, RZ ;  /* 0x000000ff0e027210 */ /* 0x000fe20007ffe1ff */
[----:B------:R-:W-:Y:S02]  /*1180*/  @!P1 IMAD R5, R6, R10, R14 ;  /* 0x0000000a06059224 */ /* 0x000fe400078e020e */
[----:B------:R-:W-:Y:S02]  /*1190*/  @!P1 IMAD.MOV.U32 R14, RZ, RZ, R3 ;  /* 0x000000ffff0e9224 */ /* 0x000fe400078e0003 */
[----:B------:R-:W-:-:S02]  /*11a0*/  IMAD R2, R9, R2, R125 ;  /* 0x0000000209027224 */ /* 0x000fc400078e027d */
[----:B------:R-:W-:Y:S02]  /*11b0*/  IMAD R124, R5, R4, R7 ;  /* 0x00000004057c7224 */ /* 0x000fe400078e0207 */
[----:B------:R-:W-:Y:S02]  /*11c0*/  IMAD R125, R14, R9, R2 ;  /* 0x000000090e7d7224 */ /* 0x000fe400078e0202 */
.L_x_15:
[----:B------:R-:W1:Y:S01]  /*11d0*/  LDCU UR4, c[0x0][0xb30] ;  /* 0x00016600ff0477ac */ /* 0x000e620008000800 */
[----:B------:R-:W2:Y:S08]  /*11e0*/  S2UR UR38, SR_CgaCtaId ;  /* 0x00000000002679c3 */ /* 0x000eb00000008800 */
[----:B------:R-:W3:Y:S01]  /*11f0*/  LDC R60, c[0x0][0xb24] ;  /* 0x0002c900ff3c7b82 */ /* 0x000ee20000000800 */
[----:B-1----:R-:W-:-:S09]  /*1200*/  UISETP.NE.AND UP1, UPT, UR4, 0x1, UPT ;  /* 0x000000010400788c */ /* 0x002fd2000bf25270 */
[----:B--2---:R-:W-:Y:S05]  /*1210*/  BRA.U UP1, `(.L_x_16) ;  /* 0x0000000101407547 */ /* 0x004fea000b800000 */
[----:B------:R-:W1:Y:S08]  /*1220*/  LDC.64 R4, c[0x0][0xb10] ;  /* 0x0002c400ff047b82 */ /* 0x000e700000000a00 */
[----:B------:R-:W2:Y:S08]  /*1230*/  LDC.64 R2, c[0x0][0xb18] ;  /* 0x0002c600ff027b82 */ /* 0x000eb00000000a00 */
[----:B------:R-:W4:Y:S08]  /*1240*/  LDC R6, c[0x0][0xb20] ;  /* 0x0002c800ff067b82 */ /* 0x000f300000000800 */
[----:B------:R-:W3:Y:S01]  /*1250*/  LDC R7, c[0x0][0xb0c] ;  /* 0x0002c300ff077b82 */ /* 0x000ee20000000800 */
[----:B-1----:R-:W-:-:S05]  /*1260*/  IMAD.HI.U32 R4, R125, R4, RZ ;  /* 0x000000047d047227 */ /* 0x002fca00078e00ff */
[----:B------:R-:W-:Y:S01]  /*1270*/  SHF.R.U32.HI R4, RZ, R5, R4 ;  /* 0x00000005ff047219 */ /* 0x000fe20000011604 */
[----:B--2---:R-:W-:Y:S01]  /*1280*/  IMAD.HI.U32 R3, R124, R3, RZ ;  /* 0x000000037c037227 */ /* 0x004fe200078e00ff */
[----:B------:R-:W-:-:S04]  /*1290*/  ISETP.NE.AND P0, PT, R2, 0x1, PT ;  /* 0x000000010200780c */ /* 0x000fc80003f05270 */
[----:B----4-:R-:W-:-:S04]  /*12a0*/  SHF.R.U32.HI R3, RZ, R6, R3 ;  /* 0x00000006ff037219 */ /* 0x010fc80000011603 */
[----:B------:R-:W-:Y:S02]  /*12b0*/  SEL R3, R124, R3, !P0 ;  /* 0x000000037c037207 */ /* 0x000fe40004000000 */
[----:B---3--:R-:W-:-:S04]  /*12c0*/  ISETP.NE.AND P1, PT, R7, 0x1, PT ;  /* 0x000000010700780c */ /* 0x008fc80003f25270 */
[----:B------:R-:W-:-:S05]  /*12d0*/  SEL R4, R125, R4, !P1 ;  /* 0x000000047d047207 */ /* 0x000fca0004800000 */
[----:B------:R-:W-:Y:S02]  /*12e0*/  IMAD.IADD R5, R3, 0x1, -R4 ;  /* 0x0000000103057824 */ /* 0x000fe400078e0a04 */
[----:B------:R-:W-:Y:S02]  /*12f0*/  IMAD.IADD R3, R4, 0x1, -R3 ;  /* 0x0000000104037824 */ /* 0x000fe400078e0a03 */
[----:B------:R-:W-:Y:S02]  /*1300*/  IMAD R125, R5, R7, R125 ;  /* 0x00000007057d7224 */ /* 0x000fe400078e027d */
[----:B------:R-:W-:-:S07]  /*1310*/  IMAD R124, R3, R2, R124 ;  /* 0x00000002037c7224 */ /* 0x000fce00078e027c */
.L_x_16:
[----:B------:R-:W-:Y:S01]  /*1320*/  BAR.SYNC.DEFER_BLOCKING 0x0 ;  /* 0x0000000000007b1d */ /* 0x000fe20000010000 */
[----:B------:R-:W-:Y:S01]  /*1330*/  UISETP.NE.AND UP1, UPT, UR8, 0x2, UPT ;  /* 0x000000020800788c */ /* 0x000fe2000bf25270 */
[----:B------:R-:W-:Y:S02]  /*1340*/  ISETP.NE.OR P5, PT, R0, 0x2, !P5 ;  /* 0x000000020000780c */ /* 0x000fe40006fa5670 */
[----:B------:R-:W-:-:S06]  /*1350*/  LOP3.LUT R2, R138, 0x1f, RZ, 0xc0, !PT ;  /* 0x0000001f8a027812 */ /* 0x000fcc00078ec0ff */
[----:B------:R-:W-:Y:S05]  /*1360*/  BRA.U UP1, `(.L_x_17) ;  /* 0x0000001101b47547 */ /* 0x000fea000b800000 */
[----:B------:R-:W1:Y:S01]  /*1370*/  LDCU UR15, c[0x0][0x38c] ;  /* 0x00007180ff0f77ac */ /* 0x000e620008000800 */
[----:B------:R-:W2:Y:S01]  /*1380*/  LDC R8, c[0x0][0x370] ;  /* 0x0000dc00ff087b82 */ /* 0x000ea20000000800 */
[----:B------:R-:W-:Y:S01]  /*1390*/  PLOP3.LUT P1, PT, PT, PT, UP2, 0x80, 0x8 ;  /* 0x000000000008781c */ /* 0x000fe20003f2f028 */
[----:B------:R-:W-:Y:S01]  /*13a0*/  IMAD.MOV.U32 R15, RZ, RZ, 0x1 ;  /* 0x00000001ff0f7424 */ /* 0x000fe200078e00ff */
[----:B------:R-:W-:Y:S01]  /*13b0*/  ISETP.EQ.OR P4, PT, R2, RZ, P5 ;  /* 0x000000ff0200720c */ /* 0x000fe20002f82670 */
[----:B------:R-:W-:Y:S01]  /*13c0*/  IMAD.MOV.U32 R14, RZ, RZ, RZ ;  /* 0x000000ffff0e7224 */ /* 0x000fe200078e00ff */
[----:B------:R-:W-:Y:S02]  /*13d0*/  PLOP3.LUT P1, PT, P1, PT, PT, 0x8, 0x80 ;  /* 0x000000000080781c */ /* 0x000fe40000f2e170 */
[----:B------:R-:W-:Y:S01]  /*13e0*/  CS2R R12, SRZ ;  /* 0x00000000000c7805 */ /* 0x000fe2000001ff00 */
[----:B------:R-:W-:Y:S01]  /*13f0*/  IMAD.MOV.U32 R11, RZ, RZ, 0x1 ;  /* 0x00000001ff0b7424 */ /* 0x000fe200078e00ff */
[----:B------:R-:W4:Y:S01]  /*1400*/  LDC R0, c[0x0][0x374] ;  /* 0x0000dd00ff007b82 */ /* 0x000f220000000800 */
[----:B------:R-:W2:Y:S01]  /*1410*/  LDCU.64 UR30, c[0x0][0x348] ;  /* 0x00006900ff1e77ac */ /* 0x000ea20008000a00 */
[----:B------:R-:W-:Y:S01]  /*1420*/  UMOV UR13, URZ ;  /* 0x000000ff000d7c82 */ /* 0x000fe20008000000 */
[----:B-1----:R-:W-:-:S04]  /*1430*/  UIADD3 UR5, UPT, UPT, UR15, 0x7f, URZ ;  /* 0x0000007f0f057890 */ /* 0x002fc8000fffe0ff */
[----:B------:R-:W-:-:S04]  /*1440*/  USHF.R.S32.HI UR4, URZ, 0x1f, UR5 ;  /* 0x0000001fff047899 */ /* 0x000fc80008011405 */
[----:B------:R-:W-:-:S04]  /*1450*/  ULEA.HI UR4, UR4, UR5, URZ, 0x7 ;  /* 0x0000000504047291 */ /* 0x000fc8000f8f38ff */
[----:B------:R-:W-:Y:S02]  /*1460*/  USHF.R.S32.HI UR22, URZ, 0x7, UR4 ;  /* 0x00000007ff167899 */ /* 0x000fe40008011404 */
[----:B------:R-:W-:Y:S02]  /*1470*/  UIADD3 UR4, UPT, UPT, UR15, -0x1, URZ ;  /* 0xffffffff0f047890 */ /* 0x000fe4000fffe0ff */
[----:B------:R-:W-:Y:S02]  /*1480*/  UISETP.LT.U32.AND UP0, UPT, UR22, 0x4, UPT ;  /* 0x000000041600788c */ /* 0x000fe4000bf01070 */
[----:B------:R-:W-:Y:S02]  /*1490*/  UISETP.GE.U32.AND UP1, UPT, UR4, -0xff, UPT ;  /* 0xffffff010400788c */ /* 0x000fe4000bf26070 */
[----:B------:R-:W-:Y:S02]  /*14a0*/  USEL UR21, UR22, 0x4, UP0 ;  /* 0x0000000416157887 */ /* 0x000fe40008000000 */
[----:B------:R-:W-:-:S02]  /*14b0*/  UIADD3 UR15, UPT, UPT, UR15, 0xfe, URZ ;  /* 0x000000fe0f0f7890 */ /* 0x000fc4000fffe0ff */
[----:B------:R-:W-:Y:S02]  /*14c0*/  UIADD3 UR7, UPT, UPT, UR21, -0x1, URZ ;  /* 0xffffffff15077890 */ /* 0x000fe4000fffe0ff */
[----:B------:R-:W-:-:S03]  /*14d0*/  UIADD3 UR14, UPT, UPT, UR22, -UR21, URZ ;  /* 0x80000015160e7290 */ /* 0x000fc6000fffe0ff */
[----:B------:R-:W-:-:S04]  /*14e0*/  @UP1 UIADD3 UR7, UPT, UPT, UR21, URZ, URZ ;  /* 0x000000ff15071290 */ /* 0x000fc8000fffe0ff */
[----:B--2---:R-:W-:-:S12]  /*14f0*/  UIADD3 UR7, UPT, UPT, UR7, 0x1, URZ ;  /* 0x0000000107077890 */ /* 0x004fd8000fffe0ff */
.L_x_35:
[----:B------:R-:W-:Y:S01]  /*1500*/  UISETP.NE.AND UP0, UPT, UR38, URZ, UPT ;  /* 0x000000ff2600728c */ /* 0x000fe2000bf05270 */
[----:B------:R-:W1:Y:S08]  /*1510*/  S2UR UR38, SR_CgaCtaId ;  /* 0x00000000002679c3 */ /* 0x000e700000008800 */
[----:B------:R-:W-:Y:S05]  /*1520*/  BRA.U UP0, `(.L_x_18) ;  /* 0x0000000100347547 */ /* 0x000fea000b800000 */
[----:B------:R-:W2:Y:S01]  /*1530*/  S2R R2, SR_CgaCtaId ;  /* 0x0000000000027919 */ /* 0x000ea20000008800 */
[----:B------:R-:W-:-:S04]  /*1540*/  MOV R3, 0x400 ;  /* 0x0000040000037802 */ /* 0x000fc80000000f00 */
[----:B--2---:R-:W-:Y:S02]  /*1550*/  LEA R2, R2, R3, 0x18 ;  /* 0x0000000302027211 */ /* 0x004fe400078ec0ff */
[----:B------:R-:W-:-:S03]  /*1560*/  SHF.L.U32 R3, R11, 0x1f, RZ ;  /* 0x0000001f0b037819 */ /* 0x000fc600000006ff */
[----:B------:R-:W-:-:S04]  /*1570*/  IMAD R2, R12, 0x8, R2 ;  /* 0x000000080c027824 */ /* 0x000fc800078e0202 */
[----:B------:R-:W2:Y:S02]  /*1580*/  SYNCS.PHASECHK.TRANS64.TRYWAIT P0, [R2+URZ+0xe0], R3 ;  /* 0x0000e003020075a7 */ /* 0x000ea400080011ff */
[----:B--2---:R-:W-:Y:S05]  /*1590*/  @!P0 BRA `(.L_x_19) ;  /* 0x0000005800988947 */ /* 0x004fea0003800000 */
.L_x_104:
[----:B------:R-:W-:Y:S01]  /*15a0*/  VIADD R12, R12, 0x1 ;  /* 0x000000010c0c7836 */ /* 0x000fe20000000000 */
[----:B------:R2:W-:Y:S04]  /*15b0*/  SYNCS.ARRIVE.TRANS64.A1T0 RZ, [R2+URZ+0xd0], RZ ;  /* 0x0000d0ff02ff79a7 */ /* 0x0005e800081000ff */
[----:B------:R-:W-:-:S04]  /*15c0*/  ISETP.NE.AND P0, PT, R12, 0x2, PT ;  /* 0x000000020c00780c */ /* 0x000fc80003f05270 */
[----:B------:R-:W-:Y:S02]  /*15d0*/  SEL R12, R12, RZ, P0 ;  /* 0x000000ff0c0c7207 */ /* 0x000fe40000000000 */
[----:B--2---:R-:W-:-:S04]  /*15e0*/  SEL R2, RZ, 0x1, P0 ;  /* 0x00000001ff027807 */ /* 0x004fc80000000000 */
[----:B------:R-:W-:-:S07]  /*15f0*/  LOP3.LUT R11, R11, R2, RZ, 0x3c, !PT ;  /* 0x000000020b0b7212 */ /* 0x000fce00078e3cff */
.L_x_18:
[----:B------:R-:W-:Y:S01]  /*1600*/  UMOV UR4, 0x400 ;  /* 0x0000040000047882 */ /* 0x000fe20000000000 */
[----:B------:R-:W-:Y:S01]  /*1610*/  SHF.L.U32 R2, R15, 0x1f, RZ ;  /* 0x0000001f0f027819 */ /* 0x000fe200000006ff */
[----:B-1----:R-:W-:Y:S01]  /*1620*/  ULEA UR4, UR38, UR4, 0x18 ;  /* 0x0000000426047291 */ /* 0x002fe2000f8ec0ff */
[----:B------:R-:W-:Y:S01]  /*1630*/  R2UR UR35, R125 ;  /* 0x000000007d2372ca */ /* 0x000fe200000e0000 */
[----:B------:R-:W-:Y:S01]  /*1640*/  UISETP.GE.U32.AND UP0, UPT, UR15, 0xff, UPT ;  /* 0x000000ff0f00788c */ /* 0x000fe2000bf06070 */
[----:B------:R-:W-:Y:S01]  /*1650*/  R2UR UR19, R124 ;  /* 0x000000007c1372ca */ /* 0x000fe200000e0000 */
[----:B------:R-:W-:Y:S01]  /*1660*/  ULEA UR5, UR13, UR4, 0x3 ;  /* 0x000000040d057291 */ /* 0x000fe2000f8e18ff */
[----:B------:R-:W-:-:S08]  /*1670*/  UMOV UR23, URZ ;  /* 0x000000ff00177c82 */ /* 0x000fd00008000000 */
[----:B------:R1:W2:Y:S01]  /*1680*/  SYNCS.PHASECHK.TRANS64.TRYWAIT P0, [UR5+0x20], R2 ;  /* 0x00002002ff0075a7 */ /* 0x0002a20008001105 */
[----:B------:R-:W-:Y:S02]  /*1690*/  USHF.L.U32 UR35, UR35, 0x7, URZ ;  /* 0x0000000723237899 */ /* 0x000fe400080006ff */
[----:B------:R-:W-:Y:S01]  /*16a0*/  UIMAD UR19, UR19, 0x30, URZ ;  /* 0x00000030131378a4 */ /* 0x000fe2000f8e02ff */
[----:B------:R-:W-:Y:S11]  /*16b0*/  BRA.U !UP0, `(.L_x_20) ;  /* 0x0000000108d87547 */ /* 0x000ff6000b800000 */
[----:B------:R-:W-:Y:S01]  /*16c0*/  UMOV UR29, URZ ;  /* 0x000000ff001d7c82 */ /* 0x000fe20008000000 */
[----:B------:R-:W-:-:S05]  /*16d0*/  UMOV UR6, UR13 ;  /* 0x0000000d00067c82 */ /* 0x000fca0008000000 */
.L_x_25:
[----:B--2---:R-:W-:Y:S01]  /*16e0*/  @!P5 MOV R3, 0xb000 ;  /* 0x0000b0000003d802 */ /* 0x004fe20000000f00 */
[----:B-1----:R-:W-:Y:S01]  /*16f0*/  ULEA UR33, UR6, UR4, 0x3 ;  /* 0x0000000406217291 */ /* 0x002fe2000f8e18ff */
[----:B--2---:R-:W-:Y:S11]  /*1700*/  @P0 BRA `(.L_x_21) ;  /* 0x00000000000c0947 */ /* 0x004ff60003800000 */
[----:B------:R-:W-:Y:S04]  /*1710*/  SHF.L.U32 R4, R15, 0x1f, RZ ;  /* 0x0000001f0f047819 */ /* 0x000fe800000006ff */
[----:B------:R-:W2:Y:S02]  /*1720*/  SYNCS.PHASECHK.TRANS64.TRYWAIT P0, [UR33+0x20], R4 ;  /* 0x00002004ff0075a7 */ /* 0x000ea40008001121 */
[----:B--2---:R-:W-:Y:S05]  /*1730*/  @!P0 BRA `(.L_x_22) ;  /* 0x0000005800448947 */ /* 0x004fea0003800000 */
.L_x_21:
[----:B------:R2:W-:Y:S01]  /*1740*/  @!P5 SYNCS.ARRIVE.TRANS64 RZ, [UR33], R3 ;  /* 0x00000003ffffd9a7 */ /* 0x0005e20008000021 */
[----:B------:R-:W-:Y:S04]  /*1750*/  BSSY.RECONVERGENT B0, `(.L_x_23) ;  /* 0x0000003000007945 */ /* 0x000fe80003800200 */
[----:B------:R-:W-:Y:S05]  /*1760*/  @P4 BRA `(.L_x_24) ;  /* 0x0000000000044947 */ /* 0x000fea0003800000 */
[----:B------:R-:W-:Y:S05]  /*1770*/  BPT.TRAP 0x1 ;  /* 0x000000040000795c */ /* 0x000fea0000300000 */
.L_x_24:
[----:B------:R-:W-:Y:S05]  /*1780*/  BSYNC.RECONVERGENT B0 ;  /* 0x0000000000007941 */ /* 0x000fea0003800200 */
.L_x_23:
[----:B------:R-:W-:Y:S02]  /*1790*/  UIADD3 UR13, UPT, UPT, UR6, 0x1, URZ ;  /* 0x00000001060d7890 */ /* 0x000fe4000fffe0ff */
[----:B------:R-:W-:Y:S02]  /*17a0*/  UIADD3 UR44, UP1, UPT, UR30, 0x80, URZ ;  /* 0x000000801e2c7890 */ /* 0x000fe4000ff3e0ff */
[----:B------:R-:W-:Y:S02]  /*17b0*/  UISETP.NE.AND UP0, UPT, UR13, 0x4, UPT ;  /* 0x000000040d00788c */ /* 0x000fe4000bf05270 */
[----:B------:R-:W-:Y:S02]  /*17c0*/  ULEA UR24, UR6, UR4, 0xf ;  /* 0x0000000406187291 */ /* 0x000fe4000f8e78ff */
[----:B------:R-:W-:Y:S02]  /*17d0*/  USEL UR9, URZ, 0x1, UP0 ;  /* 0x00000001ff097887 */ /* 0x000fe40008000000 */
[----:B------:R-:W-:Y:S02]  /*17e0*/  USEL UR13, UR13, URZ, UP0 ;  /* 0x000000ff0d0d7287 */ /* 0x000fe40008000000 */
[----:B------:R-:W-:Y:S02]  /*17f0*/  USHF.L.U32 UR34, UR29, 0x7, URZ ;  /* 0x000000071d227899 */ /* 0x000fe400080006ff */
[----:B------:R-:W-:Y:S01]  /*1800*/  ULEA UR8, UR13, UR4, 0x3 ;  /* 0x000000040d087291 */ /* 0x000fe2000f8e18ff */
[----:B------:R-:W-:Y:S01]  /*1810*/  LOP3.LUT R15, R15, UR9, RZ, 0x3c, !PT ;  /* 0x000000090f0f7c12 */ /* 0x000fe2000f8e3cff */
[----:B------:R-:W-:Y:S02]  /*1820*/  UIADD3.X UR45, UPT, UPT, URZ, UR31, URZ, UP1, !UPT ;  /* 0x0000001fff2d7290 */ /* 0x000fe40008ffe4ff */
[----:B------:R-:W-:Y:S01]  /*1830*/  UIADD3 UR32, UPT, UPT, UR24, 0x6300, URZ ;  /* 0x0000630018207890 */ /* 0x000fe2000fffe0ff */
[----:B-1----:R-:W-:Y:S01]  /*1840*/  SHF.L.U32 R2, R15, 0x1f, RZ ;  /* 0x0000001f0f027819 */ /* 0x002fe200000006ff */
[----:B------:R-:W-:Y:S01]  /*1850*/  UIADD3 UR26, UPT, UPT, UR34, 0x40, URZ ;  /* 0x00000040221a7890 */ /* 0x000fe2000fffe0ff */
[----:B------:R-:W-:Y:S02]  /*1860*/  UMOV UR42, 0x0 ;  /* 0x00000000002a7882 */ /* 0x000fe40000000000 */
[----:B------:R1:W1:Y:S01]  /*1870*/  SYNCS.PHASECHK.TRANS64.TRYWAIT P0, [UR8+0x20], R2 ;  /* 0x00002002ff0075a7 */ /* 0x0002620008001108 */
[----:B------:R-:W-:Y:S01]  /*1880*/  UMOV UR43, 0x10000000 ;  /* 0x10000000002b7882 */ /* 0x000fe20000000000 */
[----:B------:R-:W-:Y:S02]  /*1890*/  UIADD3 UR24, UPT, UPT, UR24, 0xa300, URZ ;  /* 0x0000a30018187890 */ /* 0x000fe4000fffe0ff */
[----:B------:R1:W-:Y:S01]  /*18a0*/  UTMALDG.3D [UR32], [UR44], desc[UR42] ;  /* 0x00002a202c0075b4 */ /* 0x0003e20008011000 */
[----:B------:R-:W-:Y:S02]  /*18b0*/  UIADD3 UR40, UP0, UPT, UR30, 0x180, URZ ;  /* 0x000001801e287890 */ /* 0x000fe4000ff1e0ff */
[----:B------:R-:W-:Y:S01]  /*18c0*/  UIMAD UR5, UR6, 0x3000, UR4 ;  /* 0x00003000060578a4 */ /* 0x000fe2000f8e0204 */
[----:B------:R-:W-:Y:S01]  /*18d0*/  UMOV UR25, UR33 ;  /* 0x0000002100197c82 */ /* 0x000fe20008000000 */
[----:B------:R-:W-:Y:S01]  /*18e0*/  UMOV UR27, UR35 ;  /* 0x00000023001b7c82 */ /* 0x000fe20008000000 */
[----:B------:R-:W-:Y:S01]  /*18f0*/  UMOV UR28, UR36 ;  /* 0x00000024001c7c82 */ /* 0x000fe20008000000 */
[----:B------:R-:W-:Y:S01]  /*1900*/  UIADD3.X UR41, UPT, UPT, URZ, UR31, URZ, UP0, !UPT ;  /* 0x0000001fff297290 */ /* 0x000fe200087fe4ff */
[----:B------:R1:W-:Y:S01]  /*1910*/  UTMALDG.3D [UR24], [UR44], desc[UR42] ;  /* 0x00002a182c0075b4 */ /* 0x0003e20008011000 */
[----:B------:R-:W-:Y:S01]  /*1920*/  UIADD3 UR16, UPT, UPT, UR5, 0x26300, URZ ;  /* 0x0002630005107890 */ /* 0x000fe2000fffe0ff */
[----:B------:R-:W-:Y:S01]  /*1930*/  UMOV UR17, UR33 ;  /* 0x0000002100117c82 */ /* 0x000fe20008000000 */
[----:B------:R-:W-:Y:S01]  /*1940*/  UMOV UR20, UR36 ;  /* 0x0000002400147c82 */ /* 0x000fe20008000000 */
[----:B------:R-:W-:Y:S01]  /*1950*/  UMOV UR18, UR34 ;  /* 0x0000002200127c82 */ /* 0x000fe20008000000 */
[----:B------:R-:W-:Y:S01]  /*1960*/  UIADD3 UR8, UPT, UPT, UR5, 0x27b00, URZ ;  /* 0x00027b0005087890 */ /* 0x000fe2000fffe0ff */
[----:B------:R-:W-:Y:S01]  /*1970*/  UMOV UR11, UR19 ;  /* 0x00000013000b7c82 */ /* 0x000fe20008000000 */
[----:B------:R-:W-:Y:S03]  /*1980*/  UMOV UR12, UR36 ;  /* 0x00000024000c7c82 */ /* 0x000fe60008000000 */
[----:B------:R1:W-:Y:S01]  /*1990*/  UTMALDG.3D [UR16], [UR40], desc[UR42] ;  /* 0x00002a10280075b4 */ /* 0x0003e20008011000 */
[----:B------:R-:W-:Y:S01]  /*19a0*/  UIADD3 UR29, UPT, UPT, UR29, 0x1, URZ ;  /* 0x000000011d1d7890 */ /* 0x000fe2000fffe0ff */
[----:B------:R-:W-:Y:S01]  /*19b0*/  UMOV UR9, UR33 ;  /* 0x0000002100097c82 */ /* 0x000fe20008000000 */
[----:B------:R-:W-:Y:S02]  /*19c0*/  UMOV UR10, UR26 ;  /* 0x0000001a000a7c82 */ /* 0x000fe40008000000 */
[----:B------:R-:W-:Y:S01]  /*19d0*/  UISETP.NE.AND UP0, UPT, UR29, UR7, UPT ;  /* 0x000000071d00728c */ /* 0x000fe2000bf05270 */
[----:B------:R-:W-:Y:S01]  /*19e0*/  UMOV UR23, UR7 ;  /* 0x0000000700177c82 */ /* 0x000fe20008000000 */
[----:B------:R1:W-:Y:S01]  /*19f0*/  UTMALDG.3D [UR8], [UR40], desc[UR42] ;  /* 0x00002a08280075b4 */ /* 0x0003e20008011000 */
[----:B------:R-:W-:Y:S06]  /*1a00*/  UMOV UR6, UR13 ;  /* 0x0000000d00067c82 */ /* 0x000fec0008000000 */
[----:B------:R-:W-:Y:S05]  /*1a10*/  BRA.U UP0, `(.L_x_25) ;  /* 0xfffffffd00307547 */ /* 0x000fea000b83ffff */
.L_x_20:
[----:B------:R-:W-:Y:S01]  /*1a20*/  ULEA UR5, UR13, UR4, 0x3 ;  /* 0x000000040d057291 */ /* 0x000fe2000f8e18ff */
[----:B-1----:R-:W-:Y:S01]  /*1a30*/  SHF.L.U32 R2, R15, 0x1f, RZ ;  /* 0x0000001f0f027819 */ /* 0x002fe200000006ff */
[----:B------:R-:W-:Y:S01]  /*1a40*/  @!P1 SYNCS.ARRIVE.TRANS64.A1T0 RZ, [UR4+0x68], RZ ;  /* 0x000068ffffff99a7 */ /* 0x000fe20008100004 */
[----:B------:R-:W-:-:S06]  /*1a50*/  UISETP.GT.AND UP0, UPT, UR22, UR21, UPT ;  /* 0x000000151600728c */ /* 0x000fcc000bf04270 */
[----:B--2---:R1:W2:Y:S03]  /*1a60*/  SYNCS.PHASECHK.TRANS64.TRYWAIT P0, [UR5+0x20], R2 ;  /* 0x00002002ff0075a7 */ /* 0x0042a60008001105 */
[----:B------:R-:W-:Y:S05]  /*1a70*/  BRA.U !UP0, `(.L_x_26) ;  /* 0x0000000108d47547 */ /* 0x000fea000b800000 */
[----:B------:R-:W-:Y:S01]  /*1a80*/  UIADD3 UR29, UPT, UPT, UR14, UR23, URZ ;  /* 0x000000170e1d7290 */ /* 0x000fe2000fffe0ff */
[----:B------:R-:W-:-:S11]  /*1a90*/  UMOV UR6, UR13 ;  /* 0x0000000d00067c82 */ /* 0x000fd60008000000 */
.L_x_31:
[----:B--2---:R-:W-:Y:S01]  /*1aa0*/  @!P5 MOV R3, 0xb000 ;  /* 0x0000b0000003d802 */ /* 0x004fe20000000f00 */
[----:B-1----:R-:W-:Y:S01]  /*1ab0*/  ULEA UR33, UR6, UR4, 0x3 ;  /* 0x0000000406217291 */ /* 0x002fe2000f8e18ff */
[----:B--2---:R-:W-:Y:S11]  /*1ac0*/  @P0 BRA `(.L_x_27) ;  /* 0x00000000000c0947 */ /* 0x004ff60003800000 */
[----:B------:R-:W-:Y:S04]  /*1ad0*/  SHF.L.U32 R4, R15, 0x1f, RZ ;  /* 0x0000001f0f047819 */ /* 0x000fe800000006ff */
[----:B------:R-:W2:Y:S02]  /*1ae0*/  SYNCS.PHASECHK.TRANS64.TRYWAIT P0, [UR33+0x20], R4 ;  /* 0x00002004ff0075a7 */ /* 0x000ea40008001121 */
[----:B--2---:R-:W-:Y:S05]  /*1af0*/  @!P0 BRA `(.L_x_28) ;  /* 0x00000054006c8947 */ /* 0x004fea0003800000 */
.L_x_27:
[----:B------:R2:W-:Y:S01]  /*1b00*/  @!P5 SYNCS.ARRIVE.TRANS64 RZ, [UR33], R3 ;  /* 0x00000003ffffd9a7 */ /* 0x0005e20008000021 */
[----:B------:R-:W-:Y:S04]  /*1b10*/  BSSY.RECONVERGENT B0, `(.L_x_29) ;  /* 0x0000003000007945 */ /* 0x000fe80003800200 */
[----:B------:R-:W-:Y:S05]  /*1b20*/  @P4 BRA `(.L_x_30) ;  /* 0x0000000000044947 */ /* 0x000fea0003800000 */
[----:B------:R-:W-:Y:S05]  /*1b30*/  BPT.TRAP 0x1 ;  /* 0x000000040000795c */ /* 0x000fea0000300000 */
.L_x_30:
[----:B------:R-:W-:Y:S05]  /*1b40*/  BSYNC.RECONVERGENT B0 ;  /* 0x0000000000007941 */ /* 0x000fea0003800200 */
.L_x_29:
        /* <DEDUP_REMOVED lines=12> */
[----:B------:R-:W-:Y:S01]  /*1c10*/  UMOV UR42, 0x0 ;  /* 0x00000000002a7882 */ /* 0x000fe20000000000 */
[----:B------:R-:W-:Y:S01]  /*1c20*/  UMOV UR43, 0x10000000 ;  /* 0x10000000002b7882 */ /* 0x000fe20000000000 */
[----:B------:R-:W-:Y:S01]  /*1c30*/  UIADD3 UR26, UPT, UPT, UR34, 0x40, URZ ;  /* 0x00000040221a7890 */ /* 0x000fe2000fffe0ff */
[----:B------:R1:W1:Y:S01]  /*1c40*/  SYNCS.PHASECHK.TRANS64.TRYWAIT P0, [UR8+0x20], R2 ;  /* 0x00002002ff0075a7 */ /* 0x0002620008001108 */
[----:B------:R-:W-:Y:S02]  /*1c50*/  UIADD3 UR24, UPT, UPT, UR24, 0xa300, URZ ;  /* 0x0000a30018187890 */ /* 0x000fe4000fffe0ff */
[----:B------:R-:W-:Y:S01]  /*1c60*/  UIADD3 UR40, UP0, UPT, UR30, 0x180, URZ ;  /* 0x000001801e287890 */ /* 0x000fe2000ff1e0ff */
[----:B------:R1:W-:Y:S01]  /*1c70*/  UTMALDG.3D [UR32], [UR44], desc[UR42] ;  /* 0x00002a202c0075b4 */ /* 0x0003e20008011000 */
        /* <DEDUP_REMOVED lines=14> */
[----:B------:R-:W-:Y:S01]  /*1d60*/  UMOV UR9, UR33 ;  /* 0x0000002100097c82 */ /* 0x000fe20008000000 */
[----:B------:R-:W-:Y:S01]  /*1d70*/  UMOV UR10, UR26 ;  /* 0x0000001a000a7c82 */ /* 0x000fe20008000000 */
[----:B------:R-:W-:Y:S01]  /*1d80*/  UIADD3 UR23, UPT, UPT, UR23, 0x1, URZ ;  /* 0x0000000117177890 */ /* 0x000fe2000fffe0ff */
[----:B------:R-:W-:Y:S03]  /*1d90*/  UMOV UR6, UR13 ;  /* 0x0000000d00067c82 */ /* 0x000fe60008000000 */
[----:B------:R-:W-:Y:S01]  /*1da0*/  UISETP.NE.AND UP0, UPT, UR23, UR29, UPT ;  /* 0x0000001d1700728c */ /* 0x000fe2000bf05270 */
[----:B------:R1:W-:Y:S08]  /*1db0*/  UTMALDG.3D [UR8], [UR40], desc[UR42] ;  /* 0x00002a08280075b4 */ /* 0x0003f00008011000 */
[----:B------:R-:W-:Y:S05]  /*1dc0*/  BRA.U UP0, `(.L_x_31) ;  /* 0xfffffffd00347547 */ /* 0x000fea000b83ffff */
.L_x_26:
[C---:B-1----:R-:W-:Y:S01]  /*1dd0*/  LEA R2, R14.reuse, UR4, 0x3 ;  /* 0x000000040e027c11 */ /* 0x042fe2000f8e18ff */
[----:B------:R-:W-:Y:S01]  /*1de0*/  NOP ;  /* 0x0000000000007918 */ /* 0x000fe20000000000 */
[----:B--2---:R-:W-:Y:S02]  /*1df0*/  SHF.L.U32 R3, R13, 0x1f, RZ ;  /* 0x0000001f0d037819 */ /* 0x004fe400000006ff */
[----:B------:R-:W-:Y:S02]  /*1e00*/  LEA R4, R14, UR4, 0x4 ;  /* 0x000000040e047c11 */ /* 0x000fe4000f8e20ff */
[----:B------:R-:W1:Y:S02]  /*1e10*/  SYNCS.PHASECHK.TRANS64.TRYWAIT P0, [R2+URZ+0x70], R3 ;  /* 0x00007003020075a7 */ /* 0x000e6400080011ff */
[----:B-1----:R-:W-:Y:S05]  /*1e20*/  @!P0 BRA `(.L_x_32) ;  /* 0x0000005000b88947 */ /* 0x002fea0003800000 */
.L_x_107:
[----:B------:R-:W2:Y:S01]  /*1e30*/  LDS.128 R4, [R4+0x100] ;  /* 0x0001000004047984 */ /* 0x000ea20000000c00 */
[----:B---3--:R-:W-:Y:S01]  /*1e40*/  ISETP.GE.AND P0, PT, R60, 0x1, PT ;  /* 0x000000013c00780c */ /* 0x008fe20003f06270 */
[----:B-1----:R-:W-:Y:S01]  /*1e50*/  VIADD R2, R2, 0x80 ;  /* 0x0000008002027836 */ /* 0x002fe20000000000 */
[----:B------:R-:W-:Y:S01]  /*1e60*/  @!PT LDS RZ, [RZ] ;  /* 0x00000000fffff984 */ /* 0x000fe20000000800 */
[----:B------:R-:W-:Y:S01]  /*1e70*/  @!PT LDS RZ, [RZ] ;  /* 0x00000000fffff984 */ /* 0x000fe20000000800 */
[----:B------:R-:W-:Y:S01]  /*1e80*/  @!PT LDS RZ, [RZ] ;  /* 0x00000000fffff984 */ /* 0x000fe20000000800 */
[----:B------:R-:W-:Y:S01]  /*1e90*/  @!PT LDS RZ, [RZ] ;  /* 0x00000000fffff984 */ /* 0x000fe20000000800 */
[----:B------:R1:W-:Y:S06]  /*1ea0*/  MEMBAR.ALL.CTA ;  /* 0x0000000000007992 */ /* 0x0003ec0000008000 */
[----:B-1----:R-:W1:Y:S01]  /*1eb0*/  FENCE.VIEW.ASYNC.S ;  /* 0x00000000000073c6 */ /* 0x002e620000000000 */
[----:B------:R-:W-:-:S04]  /*1ec0*/  PRMT R2, RZ, 0x654, R2 ;  /* 0x00000654ff027816 */ /* 0x000fc80000000002 */
[----:B-1----:R1:W-:Y:S01]  /*1ed0*/  SYNCS.ARRIVE.TRANS64.RED.A1T0 RZ, [R2+URZ], RZ ;  /* 0x000000ff02ff79a7 */ /* 0x0023e200081004ff */
[----:B--2---:R-:W-:-:S13]  /*1ee0*/  LOP3.LUT P2, RZ, R6, 0x1, RZ, 0xc0, !PT ;  /* 0x0000000106ff7812 */ /* 0x004fda000784c0ff */
[----:B------:R-:W-:Y:S01]  /*1ef0*/  @P2 SHF.R.U32.HI R3, RZ, 0x10, R5 ;  /* 0x00000010ff032819 */ /* 0x000fe20000011605 */
[----:B------:R-:W-:Y:S01]  /*1f00*/  VOTEU.ANY UP0, P2 ;  /* 0x0000000000ff7886 */ /* 0x000fe20001000100 */
[----:B------:R-:W-:Y:S02]  /*1f10*/  @P2 MOV R10, R4 ;  /* 0x00000004000a2202 */ /* 0x000fe40000000f00 */
[----:B------:R-:W-:Y:S02]  /*1f20*/  @P2 R2UR.BROADCAST UR5, R3 ;  /* 0x00000000030522ca */ /* 0x000fe400008e0000 */
[----:B------:R-:W-:-:S11]  /*1f30*/  @P2 LOP3.LUT R9, R5, 0xffff, RZ, 0xc0, !PT ;  /* 0x0000ffff05092812 */ /* 0x000fd600078ec0ff */
[----:B------:R-:W-:Y:S01]  /*1f40*/  @UP0 UMOV UR36, UR5 ;  /* 0x0000000500240c82 */ /* 0x000fe20008000000 */
[----:B-1----:R-:W-:Y:S05]  /*1f50*/  @!P0 BRA `(.L_x_33) ;  /* 0x0000000000b88947 */ /* 0x002fea0003800000 */
[----:B------:R-:W4:Y:S01]  /*1f60*/  LDC.64 R4, c[0x0][0xb18] ;  /* 0x0002c600ff047b82 */ /* 0x000f220000000a00 */
[----:B------:R-:W-:-:S07]  /*1f70*/  ISETP.NE.AND P3, PT, R60, 0x1, PT ;  /* 0x000000013c00780c */ /* 0x000fce0003f65270 */
[----:B------:R-:W1:Y:S08]  /*1f80*/  LDC.64 R6, c[0x0][0xb10] ;  /* 0x0002c400ff067b82 */ /* 0x000e700000000a00 */
[----:B------:R-:W2:Y:S08]  /*1f90*/  LDC R16, c[0x0][0xb20] ;  /* 0x0002c800ff107b82 */ /* 0x000eb00000000800 */
[----:B------:R-:W3:Y:S01]  /*1fa0*/  LDC R17, c[0x0][0xb0c] ;  /* 0x0002c300ff117b82 */ /* 0x000ee20000000800 */
[----:B----4-:R-:W-:Y:S01]  /*1fb0*/  IMAD.HI.U32 R19, R0, R5, RZ ;  /* 0x0000000500137227 */ /* 0x010fe200078e00ff */
[----:B------:R-:W-:-:S03]  /*1fc0*/  ISETP.NE.AND P0, PT, R4, 0x1, PT ;  /* 0x000000010400780c */ /* 0x000fc60003f05270 */
[----:B------:R-:W-:-:S03]  /*1fd0*/  IMAD.HI.U32 R5, R9, R5, RZ ;  /* 0x0000000509057227 */ /* 0x000fc600078e00ff */
[----:B------:R-:W4:Y:S01]  /*1fe0*/  LDC.64 R2, c[0x0][0xb28] ;  /* 0x0002ca00ff027b82 */ /* 0x000f220000000a00 */
[----:B-1----:R-:W-:-:S04]  /*1ff0*/  IMAD.HI.U32 R20, R8, R6, RZ ;  /* 0x0000000608147227 */ /* 0x002fc800078e00ff */
[----:B------:R-:W-:Y:S01]  /*2000*/  IMAD.HI.U32 R21, R10, R6, RZ ;  /* 0x000000060a157227 */ /* 0x000fe200078e00ff */
[----:B------:R-:W-:Y:S02]  /*2010*/  SHF.R.U32.HI R20, RZ, R7, R20 ;  /* 0x00000007ff147219 */ /* 0x000fe40000011614 */
[-C--:B--2---:R-:W-:Y:S02]  /*2020*/  SHF.R.U32.HI R19, RZ, R16.reuse, R19 ;  /* 0x00000010ff137219 */ /* 0x084fe40000011613 */
[----:B------:R-:W-:Y:S02]  /*2030*/  SHF.R.U32.HI R5, RZ, R16, R5 ;  /* 0x00000010ff057219 */ /* 0x000fe40000011605 */
[----:B------:R-:W-:Y:S02]  /*2040*/  SEL R19, R0, R19, !P0 ;  /* 0x0000001300137207 */ /* 0x000fe40004000000 */
[----:B------:R-:W-:Y:S02]  /*2050*/  SHF.R.U32.HI R21, RZ, R7, R21 ;  /* 0x00000007ff157219 */ /* 0x000fe40000011615 */
[----:B---3--:R-:W-:-:S02]  /*2060*/  ISETP.NE.AND P1, PT, R17, 0x1, PT ;  /* 0x000000011100780c */ /* 0x008fc40003f25270 */
[----:B------:R-:W-:Y:S02]  /*2070*/  SEL R5, R9, R5, !P0 ;  /* 0x0000000509057207 */ /* 0x000fe40004000000 */
[----:B------:R-:W-:Y:S02]  /*2080*/  SEL R20, R8, R20, !P1 ;  /* 0x0000001408147207 */ /* 0x000fe40004800000 */
[----:B------:R-:W-:Y:S01]  /*2090*/  SEL R21, R10, R21, !P1 ;  /* 0x000000150a157207 */ /* 0x000fe20004800000 */
[----:B----4-:R-:W-:-:S04]  /*20a0*/  IMAD.HI.U32 R18, R19, R2, RZ ;  /* 0x0000000213127227 */ /* 0x010fc800078e00ff */
        /* <DEDUP_REMOVED lines=10> */
[----:B------:R-:W-:-:S04]  /*2150*/  @!P0 IMAD.HI.U32 R7, R21, R2, RZ ;  /* 0x0000000215078227 */ /* 0x000fc800078e00ff */
[----:B------:R-:W-:Y:S01]  /*2160*/  IMAD.MOV R2, RZ, RZ, -R6 ;  /* 0x000000ffff027224 */ /* 0x000fe200078e0a06 */
[----:B------:R-:W-:Y:S02]  /*2170*/  @!P0 SHF.R.U32.HI R3, RZ, R3, R7 ;  /* 0x00000003ff038219 */ /* 0x000fe40000011607 */
[----:B------:R-:W-:Y:S01]  /*2180*/  IADD3 R7, PT, PT, -R5, RZ, RZ ;  /* 0x000000ff05077210 */ /* 0x000fe20007ffe1ff */
[----:B------:R-:W-:Y:S01]  /*2190*/  IMAD R2, R60, R2, R5 ;  /* 0x000000023c027224 */ /* 0x000fe200078e0205 */
        /* <DEDUP_REMOVED lines=10> */
.L_x_33:
[----:B------:R-:W1:Y:S02]  /*2240*/  LDCU UR5, c[0x0][0xb30] ;  /* 0x00016600ff0577ac */ /* 0x000e640008000800 */
[----:B-1----:R-:W-:-:S09]  /*2250*/  UISETP.NE.AND UP0, UPT, UR5, 0x1, UPT ;  /* 0x000000010500788c */ /* 0x002fd2000bf05270 */
[----:B------:R-:W-:Y:S05]  /*2260*/  BRA.U UP0, `(.L_x_34) ;  /* 0x0000000100407547 */ /* 0x000fea000b800000 */
[----:B------:R-:W1:Y:S08]  /*2270*/  LDC.64 R4, c[0x0][0xb10] ;  /* 0x0002c400ff047b82 */ /* 0x000e700000000a00 */
[----:B------:R-:W2:Y:S08]  /*2280*/  LDC.64 R2, c[0x0][0xb18] ;  /* 0x0002c600ff027b82 */ /* 0x000eb00000000a00 */
[----:B------:R-:W3:Y:S08]  /*2290*/  LDC R6, c[0x0][0xb20] ;  /* 0x0002c800ff067b82 */ /* 0x000ef00000000800 */
[----:B------:R-:W4:Y:S01]  /*22a0*/  LDC R7, c[0x0][0xb0c] ;  /* 0x0002c300ff077b82 */ /* 0x000f220000000800 */
[----:B-1----:R-:W-:-:S05]  /*22b0*/  IMAD.HI.U32 R4, R10, R4, RZ ;  /* 0x000000040a047227 */ /* 0x002fca00078e00ff */
[----:B------:R-:W-:Y:S01]  /*22c0*/  SHF.R.U32.HI R4, RZ, R5, R4 ;  /* 0x00000005ff047219 */ /* 0x000fe20000011604 */
[----:B--2---:R-:W-:Y:S01]  /*22d0*/  IMAD.HI.U32 R3, R9, R3, RZ ;  /* 0x0000000309037227 */ /* 0x004fe200078e00ff */
[----:B------:R-:W-:-:S04]  /*22e0*/  ISETP.NE.AND P0, PT, R2, 0x1, PT ;  /* 0x000000010200780c */ /* 0x000fc80003f05270 */
[----:B---3--:R-:W-:-:S04]  /*22f0*/  SHF.R.U32.HI R3, RZ, R6, R3 ;  /* 0x00000006ff037219 */ /* 0x008fc80000011603 */
[----:B------:R-:W-:Y:S02]  /*2300*/  SEL R3, R9, R3, !P0 ;  /* 0x0000000309037207 */ /* 0x000fe40004000000 */
[----:B----4-:R-:W-:-:S04]  /*2310*/  ISETP.NE.AND P1, PT, R7, 0x1, PT ;  /* 0x000000010700780c */ /* 0x010fc80003f25270 */
[----:B------:R-:W-:-:S05]  /*2320*/  SEL R4, R10, R4, !P1 ;  /* 0x000000040a047207 */ /* 0x000fca0004800000 */
[----:B------:R-:W-:Y:S02]  /*2330*/  IMAD.IADD R5, R3, 0x1, -R4 ;  /* 0x0000000103057824 */ /* 0x000fe400078e0a04 */
[----:B------:R-:W-:Y:S02]  /*2340*/  IMAD.IADD R3, R4, 0x1, -R3 ;  /* 0x0000000104037824 */ /* 0x000fe400078e0a03 */
[----:B------:R-:W-:Y:S02]  /*2350*/  IMAD R10, R5, R7, R10 ;  /* 0x00000007050a7224 */ /* 0x000fe400078e020a */
[----:B------:R-:W-:-:S07]  /*2360*/  IMAD R9, R3, R2, R9 ;  /* 0x0000000203097224 */ /* 0x000fce00078e0209 */
.L_x_34:
[----:B------:R-:W-:Y:S01]  /*2370*/  VIADD R14, R14, 0x1 ;  /* 0x000000010e0e7836 */ /* 0x000fe20000000000 */
[----:B------:R-:W-:Y:S01]  /*2380*/  PLOP3.LUT P1, PT, PT, PT, PT, 0x80, 0x8 ;  /* 0x000000000008781c */ /* 0x000fe20003f2f070 */
[----:B------:R-:W-:Y:S02]  /*2390*/  IMAD.IADD R125, R10, 0x1, R123 ;  /* 0x000000010a7d7824 */ /* 0x000fe400078e027b */
[----:B------:R-:W-:Y:S01]  /*23a0*/  IMAD.IADD R124, R9, 0x1, R122 ;  /* 0x00000001097c7824 */ /* 0x000fe200078e027a */
[----:B------:R-:W-:-:S04]  /*23b0*/  ISETP.NE.AND P0, PT, R14, 0x2, PT ;  /* 0x000000020e00780c */ /* 0x000fc80003f05270 */
[----:B------:R-:W-:Y:S02]  /*23c0*/  SEL R2, RZ, 0x1, P0 ;  /* 0x00000001ff027807 */ /* 0x000fe40000000000 */
[----:B------:R-:W-:Y:S02]  /*23d0*/  SEL R14, R14, RZ, P0 ;  /* 0x000000ff0e0e7207 */ /* 0x000fe40000000000 */
[----:B------:R-:W-:Y:S01]  /*23e0*/  LOP3.LUT R13, R13, R2, RZ, 0x3c, !PT ;  /* 0x000000020d0d7212 */ /* 0x000fe200078e3cff */
[----:B------:R-:W-:Y:S06]  /*23f0*/  @P2 BRA `(.L_x_35) ;  /* 0xfffffff000402947 */ /* 0x000fec000383ffff */
[----:B------:R-:W-:Y:S01]  /*2400*/  UIADD3 UR4, UPT, UPT, UR4, 0x20, URZ ;  /* 0x0000002004047890 */ /* 0x000fe2000fffe0ff */
[----:B------:R-:W-:-:S03]  /*2410*/  SHF.L.U32 R2, R15, 0x1f, RZ ;  /* 0x0000001f0f027819 */ /* 0x000fc600000006ff */
[----:B------:R-:W-:-:S09]  /*2420*/  ULEA UR5, UR13, UR4, 0x3 ;  /* 0x000000040d057291 */ /* 0x000fd2000f8e18ff */
[----:B------:R-:W1:Y:S02]  /*2430*/  SYNCS.PHASECHK.TRANS64.TRYWAIT P0, [UR5], R2 ;  /* 0x00000002ff0075a7 */ /* 0x000e640008001105 */
[----:B-1----:R-:W-:Y:S05]  /*2440*/  @!P0 BRA `(.L_x_36) ;  /* 0x0000004c00448947 */ /* 0x002fea0003800000 */
.L_x_109:
[----:B------:R-:W-:-:S04]  /*2450*/  UIADD3 UR6, UPT, UPT, UR13, 0x1, URZ ;  /* 0x000000010d067890 */ /* 0x000fc8000fffe0ff */
[----:B------:R-:W-:-:S04]  /*2460*/  UISETP.NE.AND UP0, UPT, UR6, 0x4, UPT ;  /* 0x000000040600788c */ /* 0x000fc8000bf05270 */
[----:B------:R-:W-:Y:S02]  /*2470*/  USEL UR7, URZ, 0x1, UP0 ;  /* 0x00000001ff077887 */ /* 0x000fe40008000000 */
[----:B------:R-:W-:-:S04]  /*2480*/  USEL UR6, UR6, URZ, UP0 ;  /* 0x000000ff06067287 */ /* 0x000fc80008000000 */
[----:B------:R-:W-:Y:S01]  /*2490*/  ULEA UR5, UR6, UR4, 0x3 ;  /* 0x0000000406057291 */ /* 0x000fe2000f8e18ff */
[----:B-1----:R-:W-:-:S04]  /*24a0*/  LOP3.LUT R2, R15, UR7, RZ, 0x3c, !PT ;  /* 0x000000070f027c12 */ /* 0x002fc8000f8e3cff */
[----:B------:R-:W-:-:S04]  /*24b0*/  SHF.L.U32 R3, R2, 0x1f, RZ ;  /* 0x0000001f02037819 */ /* 0x000fc800000006ff */
[----:B------:R-:W1:Y:S02]  /*24c0*/  SYNCS.PHASECHK.TRANS64.TRYWAIT P0, [UR5], R3 ;  /* 0x00000003ff0075a7 */ /* 0x000e640008001105 */
[----:B-1----:R-:W-:Y:S05]  /*24d0*/  @!P0 BRA `(.L_x_37) ;  /* 0x0000004c00388947 */ /* 0x002fea0003800000 */
.L_x_111:
[----:B------:R-:W-:-:S04]  /*24e0*/  UIADD3 UR6, UPT, UPT, UR6, 0x1, URZ ;  /* 0x0000000106067890 */ /* 0x000fc8000fffe0ff */
[----:B------:R-:W-:-:S04]  /*24f0*/  UISETP.NE.AND UP0, UPT, UR6, 0x4, UPT ;  /* 0x000000040600788c */ /* 0x000fc8000bf05270 */
[----:B------:R-:W-:Y:S02]  /*2500*/  USEL UR7, URZ, 0x1, UP0 ;  /* 0x00000001ff077887 */ /* 0x000fe40008000000 */
[----:B------:R-:W-:-:S04]  /*2510*/  USEL UR6, UR6, URZ, UP0 ;  /* 0x000000ff06067287 */ /* 0x000fc80008000000 */
[----:B------:R-:W-:Y:S01]  /*2520*/  ULEA UR5, UR6, UR4, 0x3 ;  /* 0x0000000406057291 */ /* 0x000fe2000f8e18ff */
[----:B------:R-:W-:-:S04]  /*2530*/  LOP3.LUT R2, R2, UR7, RZ, 0x3c, !PT ;  /* 0x0000000702027c12 */ /* 0x000fc8000f8e3cff */
[----:B-1----:R-:W-:-:S04]  /*2540*/  SHF.L.U32 R3, R2, 0x1f, RZ ;  /* 0x0000001f02037819 */ /* 0x002fc800000006ff */
[----:B------:R-:W1:Y:S02]  /*2550*/  SYNCS.PHASECHK.TRANS64.TRYWAIT P0, [UR5], R3 ;  /* 0x00000003ff0075a7 */ /* 0x000e640008001105 */
[----:B-1----:R-:W-:Y:S05]  /*2560*/  @!P0 BRA `(.L_x_38) ;  /* 0x0000004c002c8947 */ /* 0x002fea0003800000 */
.L_x_113:
[----:B------:R-:W-:-:S04]  /*2570*/  UIADD3 UR6, UPT, UPT, UR6, 0x1, URZ ;  /* 0x0000000106067890 */ /* 0x000fc8000fffe0ff */
[----:B------:R-:W-:-:S04]  /*2580*/  UISETP.NE.AND UP0, UPT, UR6, 0x4, UPT ;  /* 0x000000040600788c */ /* 0x000fc8000bf05270 */
[----:B------:R-:W-:Y:S02]  /*2590*/  USEL UR5, URZ, 0x1, UP0 ;  /* 0x00000001ff057887 */ /* 0x000fe40008000000 */
[----:B------:R-:W-:-:S04]  /*25a0*/  USEL UR6, UR6, URZ, UP0 ;  /* 0x000000ff06067287 */ /* 0x000fc80008000000 */
[----:B------:R-:W-:Y:S01]  /*25b0*/  ULEA UR6, UR6, UR4, 0x3 ;  /* 0x0000000406067291 */ /* 0x000fe2000f8e18ff */
[----:B------:R-:W-:-:S04]  /*25c0*/  LOP3.LUT R2, R2, UR5, RZ, 0x3c, !PT ;  /* 0x0000000502027c12 */ /* 0x000fc8000f8e3cff */
[----:B------:R-:W-:Y:S01]  /*25d0*/  SHF.L.U32 R2, R2, 0x1f, RZ ;  /* 0x0000001f02027819 */ /* 0x000fe200000006ff */
[----:B-1--4-:R-:W-:-:S07]  /*25e0*/  IMAD.U32 R0, RZ, RZ, UR6 ;  /* 0x00000006ff007e24 */ /* 0x012fce000f8e00ff */
.L_x_39:
[----:B-1----:R1:W2:Y:S02]  /*25f0*/  SYNCS.PHASECHK.TRANS64.TRYWAIT P0, [R0+URZ], R2 ;  /* 0x00000002000075a7 */ /* 0x0022a400080011ff */
[----:B--2---:R-:W-:Y:S05]  /*2600*/  @!P0 NANOSLEEP.SYNCS 0x989680 ;  /* 0x009896800000895d */ /* 0x004fea0003900000 */
[----:B------:R-:W2:Y:S02]  /*2610*/  @!P0 SYNCS.PHASECHK.TRANS64 P0, [R0+URZ], R2 ;  /* 0x00000002000085a7 */ /* 0x000ea400080010ff */
[----:B--2---:R-:W-:Y:S05]  /*2620*/  @P0 EXIT ;  /* 0x000000000000094d */ /* 0x004fea0003800000 */
[----:B------:R-:W-:Y:S05]  /*2630*/  BRA `(.L_x_39) ;  /* 0xfffffffc00ec7947 */ /* 0x000fea000383ffff */
.L_x_17:
[----:B------:R-:W-:-:S04]  /*2640*/  UISETP.NE.AND UP1, UPT, UR38, URZ, UPT ;  /* 0x000000ff2600728c */ /* 0x000fc8000bf25270 */
[----:B------:R-:W-:-:S09]  /*2650*/  UISETP.NE.OR UP1, UPT, UR8, 0x1, UP1 ;  /* 0x000000010800788c */ /* 0x000fd20008f25670 */
[----:B------:R-:W-:Y:S05]  /*2660*/  BRA.U UP1, `(.L_x_40) ;  /* 0x0000000501487547 */ /* 0x000fea000b800000 */
[----:B------:R-:W-:Y:S01]  /*2670*/  ISETP.NE.AND P2, PT, R2, RZ, PT ;  /* 0x000000ff0200720c */ /* 0x000fe20003f45270 */
[----:B------:R-:W-:Y:S01]  /*2680*/  IMAD.MOV.U32 R12, RZ, RZ, 0x1 ;  /* 0x00000001ff0c7424 */ /* 0x000fe200078e00ff */
[----:B------:R-:W-:Y:S02]  /*2690*/  CS2R R10, SRZ ;  /* 0x00000000000a7805 */ /* 0x000fe4000001ff00 */
[----:B------:R-:W-:Y:S01]  /*26a0*/  CS2R R8, SRZ ;  /* 0x0000000000087805 */ /* 0x000fe2000001ff00 */
[----:B------:R-:W-:Y:S01]  /*26b0*/  UMOV UR4, 0x400 ;  /* 0x0000040000047882 */ /* 0x000fe20000000000 */
[----:B------:R-:W-:Y:S01]  /*26c0*/  UMOV UR6, URZ ;  /* 0x000000ff00067c82 */ /* 0x000fe20008000000 */
[----:B------:R-:W-:-:S12]  /*26d0*/  ULEA UR38, UR38, UR4, 0x18 ;  /* 0x0000000426267291 */ /* 0x000fd8000f8ec0ff */
.L_x_44:
[----:B------:R-:W-:Y:S02]  /*26e0*/  LEA R0, R8, UR38, 0x3 ;  /* 0x0000002608007c11 */ /* 0x000fe4000f8e18ff */
[----:B------:R-:W-:-:S03]  /*26f0*/  SHF.L.U32 R4, R9, 0x1f, RZ ;  /* 0x0000001f09047819 */ /* 0x000fc600000006ff */
[----:B------:R-:W-:Y:S01]  /*2700*/  VIADD R5, R0, 0xe0 ;  /* 0x000000e000057836 */ /* 0x000fe20000000000 */
[----:B------:R-:W1:Y:S02]  /*2710*/  SYNCS.PHASECHK.TRANS64.TRYWAIT P0, [R0+URZ+0xd0], R4 ;  /* 0x0000d004000075a7 */ /* 0x000e6400080011ff */
[----:B-1----:R-:W-:Y:S05]  /*2720*/  @!P0 BRA `(.L_x_41) ;  /* 0x0000004800d48947 */ /* 0x002fea0003800000 */
.L_x_114:
[----:B------:R-:W-:Y:S01]  /*2730*/  ULEA UR5, UR6, UR38, 0x3 ;  /* 0x0000002606057291 */ /* 0x000fe2000f8e18ff */
[----:B-1----:R-:W-:Y:S01]  /*2740*/  PRMT R0, RZ, 0x654, R5 ;  /* 0x00000654ff007816 */ /* 0x002fe20000000005 */
[----:B------:R-:W-:Y:S01]  /*2750*/  @!P2 IMAD.MOV.U32 R4, RZ, RZ, 0x10 ;  /* 0x00000010ff04a424 */ /* 0x000fe200078e00ff */
[----:B------:R-:W-:Y:S01]  /*2760*/  SHF.L.U32 R5, R12, 0x1f, RZ ;  /* 0x0000001f0c057819 */ /* 0x000fe200000006ff */
[----:B------:R-:W-:Y:S01]  /*2770*/  UIADD3 UR4, UPT, UPT, UR5, 0x70, URZ ;  /* 0x0000007005047890 */ /* 0x000fe2000fffe0ff */
[----:B------:R1:W-:Y:S05]  /*2780*/  SYNCS.ARRIVE.TRANS64.RED.A1T0 RZ, [R0+URZ], RZ ;  /* 0x000000ff00ff79a7 */ /* 0x0003ea00081004ff */
[----:B------:R-:W-:Y:S01]  /*2790*/  IMAD.U32 R6, RZ, RZ, UR4 ;  /* 0x00000004ff067e24 */ /* 0x000fe2000f8e00ff */
[----:B------:R-:W2:Y:S04]  /*27a0*/  SYNCS.PHASECHK.TRANS64.TRYWAIT P0, [UR5+0x80], R5 ;  /* 0x00008005ff0075a7 */ /* 0x000ea80008001105 */
[----:B------:R-:W-:Y:S01]  /*27b0*/  PRMT R6, R2, 0x654, R6 ;  /* 0x0000065402067816 */ /* 0x000fe20000000006 */
[----:B-12---:R-:W-:Y:S06]  /*27c0*/  @!P0 BRA `(.L_x_42) ;  /* 0x0000004800c08947 */ /* 0x006fec0003800000 */
.L_x_116:
[----:B------:R-:W-:Y:S01]  /*27d0*/  ULEA UR4, UR6, UR38, 0x4 ;  /* 0x0000002606047291 */ /* 0x000fe2000f8e20ff */
[----:B------:R-:W-:Y:S01]  /*27e0*/  SEL R3, R6, R3, !P2 ;  /* 0x0000000306037207 */ /* 0x000fe20005000000 */
[----:B------:R-:W-:Y:S01]  /*27f0*/  UIADD3 UR5, UPT, UPT, UR5, 0x70, URZ ;  /* 0x0000007005057890 */ /* 0x000fe2000fffe0ff */
[----:B-1----:R-:W-:Y:S01]  /*2800*/  LEA R0, R11, UR38, 0x3 ;  /* 0x000000260b007c11 */ /* 0x002fe2000f8e18ff */
[----:B------:R-:W-:Y:S01]  /*2810*/  UIADD3 UR4, UPT, UPT, UR4, 0x100, URZ ;  /* 0x0000010004047890 */ /* 0x000fe2000fffe0ff */
[----:B------:R1:W-:Y:S01]  /*2820*/  @!P2 SYNCS.ARRIVE.TRANS64.RED RZ, [R3+URZ], R4 ;  /* 0x0000000403ffa9a7 */ /* 0x0003e200080004ff */
[----:B------:R-:W-:Y:S01]  /*2830*/  UIADD3 UR6, UPT, UPT, UR6, 0x1, URZ ;  /* 0x0000000106067890 */ /* 0x000fe2000fffe0ff */
[----:B------:R-:W-:-:S03]  /*2840*/  VIADD R8, R8, 0x1 ;  /* 0x0000000108087836 */ /* 0x000fc60000000000 */
[----:B------:R-:W-:Y:S02]  /*2850*/  UISETP.NE.AND UP0, UPT, UR6, 0x2, UPT ;  /* 0x000000020600788c */ /* 0x000fe4000bf05270 */
[----:B------:R-:W-:Y:S01]  /*2860*/  ISETP.NE.AND P0, PT, R8, 0x2, PT ;  /* 0x000000020800780c */ /* 0x000fe20003f05270 */
[----:B------:R-:W-:Y:S06]  /*2870*/  UGETNEXTWORKID.BROADCAST [UR4], [UR5] ;  /* 0x00000000040073ca */ /* 0x000fec0008000100 */
[----:B------:R-:W-:Y:S02]  /*2880*/  USEL UR4, URZ, 0x1, UP0 ;  /* 0x00000001ff047887 */ /* 0x000fe40008000000 */
[----:B------:R-:W-:-:S04]  /*2890*/  USEL UR6, UR6, URZ, UP0 ;  /* 0x000000ff06067287 */ /* 0x000fc80008000000 */
[----:B------:R-:W-:Y:S02]  /*28a0*/  LOP3.LUT R12, R12, UR4, RZ, 0x3c, !PT ;  /* 0x000000040c0c7c12 */ /* 0x000fe4000f8e3cff */
[----:B-1----:R-:W-:-:S04]  /*28b0*/  SHF.L.U32 R4, R10, 0x1f, RZ ;  /* 0x0000001f0a047819 */ /* 0x002fc800000006ff */
[----:B------:R-:W1:Y:S02]  /*28c0*/  SYNCS.PHASECHK.TRANS64.TRYWAIT P1, [R0+URZ+0x70], R4 ;  /* 0x00007004000075a7 */ /* 0x000e6400080211ff */
[----:B-1----:R-:W-:Y:S05]  /*28d0*/  @!P1 BRA `(.L_x_43) ;  /* 0x0000004800949947 */ /* 0x002fea0003800000 */
.L_x_117:
[C---:B-1----:R-:W-:Y:S01]  /*28e0*/  LEA R4, R11.reuse, UR38, 0x4 ;  /* 0x000000260b047c11 */ /* 0x042fe2000f8e20ff */
[----:B------:R-:W-:Y:S01]  /*28f0*/  VIADD R0, R0, 0x80 ;  /* 0x0000008000007836 */ /* 0x000fe20000000000 */
[----:B------:R-:W-:Y:S01]  /*2900*/  SEL R8, R8, RZ, P0 ;  /* 0x000000ff08087207 */ /* 0x000fe20000000000 */
[----:B------:R-:W-:-:S03]  /*2910*/  VIADD R11, R11, 0x1 ;  /* 0x000000010b0b7836 */ /* 0x000fc60000000000 */
[----:B------:R-:W1:Y:S01]  /*2920*/  LDS.128 R4, [R4+0x100] ;  /* 0x0001000004047984 */ /* 0x000e620000000c00 */
[----:B------:R-:W-:Y:S02]  /*2930*/  PRMT R0, RZ, 0x654, R0 ;  /* 0x00000654ff007816 */ /* 0x000fe40000000000 */
[C---:B------:R-:W-:Y:S01]  /*2940*/  ISETP.NE.AND P1, PT, R11.reuse, 0x2, PT ;  /* 0x000000020b00780c */ /* 0x040fe20003f25270 */
[----:B------:R-:W-:Y:S01]  /*2950*/  @!PT LDS RZ, [RZ] ;  /* 0x00000000fffff984 */ /* 0x000fe20000000800 */
[----:B------:R-:W-:Y:S01]  /*2960*/  @!PT LDS RZ, [RZ] ;  /* 0x00000000fffff984 */ /* 0x000fe20000000800 */
[----:B------:R-:W-:Y:S01]  /*2970*/  @!PT LDS RZ, [RZ] ;  /* 0x00000000fffff984 */ /* 0x000fe20000000800 */
[----:B------:R-:W-:Y:S01]  /*2980*/  @!PT LDS RZ, [RZ] ;  /* 0x00000000fffff984 */ /* 0x000fe20000000800 */
[----:B------:R2:W-:Y:S06]  /*2990*/  MEMBAR.ALL.CTA ;  /* 0x0000000000007992 */ /* 0x0005ec0000008000 */
[----:B--2---:R-:W2:Y:S01]  /*29a0*/  FENCE.VIEW.ASYNC.S ;  /* 0x00000000000073c6 */ /* 0x004ea20000000000 */
[----:B------:R-:W-:Y:S01]  /*29b0*/  SEL R11, R11, RZ, P1 ;  /* 0x000000ff0b0b7207 */ /* 0x000fe20000800000 */
[----:B--2---:R2:W-:Y:S01]  /*29c0*/  SYNCS.ARRIVE.TRANS64.RED.A1T0 RZ, [R0+URZ], RZ ;  /* 0x000000ff00ff79a7 */ /* 0x0045e200081004ff */
[----:B-1----:R-:W-:-:S02]  /*29d0*/  LOP3.LUT P3, RZ, R6, 0x1, RZ, 0xc0, !PT ;  /* 0x0000000106ff7812 */ /* 0x002fc4000786c0ff */
[----:B------:R-:W-:-:S04]  /*29e0*/  SEL R4, RZ, 0x1, P1 ;  /* 0x00000001ff047807 */ /* 0x000fc80000800000 */
[----:B------:R-:W-:Y:S02]  /*29f0*/  LOP3.LUT R10, R10, R4, RZ, 0x3c, !PT ;  /* 0x000000040a0a7212 */ /* 0x000fe400078e3cff */
[----:B--2---:R-:W-:-:S04]  /*2a00*/  SEL R0, RZ, 0x1, P0 ;  /* 0x00000001ff007807 */ /* 0x004fc80000000000 */
[----:B------:R-:W-:Y:S01]  /*2a10*/  LOP3.LUT R9, R9, R0, RZ, 0x3c, !PT ;  /* 0x0000000009097212 */ /* 0x000fe200078e3cff */
[----:B------:R-:W-:Y:S06]  /*2a20*/  @P3 BRA `(.L_x_44) ;  /* 0xfffffffc002c3947 */ /* 0x000fec000383ffff */
[----:B------:R-:W-:Y:S01]  /*2a30*/  ULEA UR5, UR6, UR38, 0x3 ;  /* 0x0000002606057291 */ /* 0x000fe2000f8e18ff */
[----:B------:R-:W-:-:S08]  /*2a40*/  SHF.L.U32 R2, R12, 0x1f, RZ ;  /* 0x0000001f0c027819 */ /* 0x000fd000000006ff */
[----:B------:R-:W1:Y:S02]  /*2a50*/  SYNCS.PHASECHK.TRANS64 P0, [UR5+0x80], R2 ;  /* 0x00008002ff0075a7 */ /* 0x000e640008001005 */
[----:B-1----:R-:W-:Y:S05]  /*2a60*/  @P0 BRA `(.L_x_45) ;  /* 0x0000000000080947 */ /* 0x002fea0003800000 */
[----:B------:R-:W1:Y:S02]  /*2a70*/  SYNCS.PHASECHK.TRANS64.TRYWAIT P0, [UR5+0x80], R2 ;  /* 0x00008002ff0075a7 */ /* 0x000e640008001105 */
[----:B-1----:R-:W-:Y:S05]  /*2a80*/  @!P0 BRA `(.L_x_46) ;  /* 0x00000048003c8947 */ /* 0x002fea0003800000 */
.L_x_45:
[----:B------:R-:W-:-:S04]  /*2a90*/  UIADD3 UR4, UPT, UPT, UR6, 0x1, URZ ;  /* 0x0000000106047890 */ /* 0x000fc8000fffe0ff */
[----:B------:R-:W-:-:S04]  /*2aa0*/  UISETP.NE.AND UP0, UPT, UR4, 0x2, UPT ;  /* 0x000000020400788c */ /* 0x000fc8000bf05270 */
[----:B------:R-:W-:Y:S02]  /*2ab0*/  USEL UR7, URZ, 0x1, UP0 ;  /* 0x00000001ff077887 */ /* 0x000fe40008000000 */
[----:B------:R-:W-:-:S04]  /*2ac0*/  USEL UR4, UR4, URZ, UP0 ;  /* 0x000000ff04047287 */ /* 0x000fc80008000000 */
[----:B------:R-:W-:Y:S01]  /*2ad0*/  ULEA UR4, UR4, UR38, 0x3 ;  /* 0x0000002604047291 */ /* 0x000fe2000f8e18ff */
[----:B-1----:R-:W-:-:S04]  /*2ae0*/  LOP3.LUT R2, R12, UR7, RZ, 0x3c, !PT ;  /* 0x000000070c027c12 */ /* 0x002fc8000f8e3cff */
[----:B------:R-:W-:-:S04]  /*2af0*/  SHF.L.U32 R0, R2, 0x1f, RZ ;  /* 0x0000001f02007819 */ /* 0x000fc800000006ff */
[----:B------:R-:W1:Y:S02]  /*2b00*/  SYNCS.PHASECHK.TRANS64 P0, [UR4+0x80], R0 ;  /* 0x00008000ff0075a7 */ /* 0x000e640008001004 */
[----:B-1----:R-:W-:Y:S05]  /*2b10*/  @P0 EXIT ;  /* 0x000000000000094d */ /* 0x002fea0003800000 */
[----:B------:R-:W-:Y:S02]  /*2b20*/  SHF.L.U32 R2, R2, 0x1f, RZ ;  /* 0x0000001f02027819 */ /* 0x000fe400000006ff */
[----:B------:R-:W-:-:S07]  /*2b30*/  MOV R0, UR4 ;  /* 0x0000000400007c02 */ /* 0x000fce0008000f00 */
.L_x_47:
[----:B-1----:R1:W2:Y:S02]  /*2b40*/  SYNCS.PHASECHK.TRANS64.TRYWAIT P0, [R0+URZ+0x80], R2 ;  /* 0x00008002000075a7 */ /* 0x0022a400080011ff */
[----:B--2---:R-:W-:Y:S05]  /*2b50*/  @!P0 NANOSLEEP.SYNCS 0x989680 ;  /* 0x009896800000895d */ /* 0x004fea0003900000 */
[----:B------:R-:W2:Y:S02]  /*2b60*/  @!P0 SYNCS.PHASECHK.TRANS64 P0, [R0+URZ+0x80], R2 ;  /* 0x00008002000085a7 */ /* 0x000ea400080010ff */
[----:B--2---:R-:W-:Y:S05]  /*2b70*/  @P0 EXIT ;  /* 0x000000000000094d */ /* 0x004fea0003800000 */
[----:B------:R-:W-:Y:S05]  /*2b80*/  BRA `(.L_x_47) ;  /* 0xfffffffc00ec7947 */ /* 0x000fea000383ffff */
.L_x_40:
[----:B------:R-:W-:-:S09]  /*2b90*/  UISETP.NE.AND UP1, UPT, UR8, URZ, UPT ;  /* 0x000000ff0800728c */ /* 0x000fd2000bf25270 */
[----:B------:R-:W-:Y:S05]  /*2ba0*/  BRA.U UP1, `(.L_x_48) ;  /* 0x0000001101247547 */ /* 0x000fea000b800000 */
[----:B------:R-:W-:Y:S01]  /*2bb0*/  UMOV UR4, 0x40 ;  /* 0x0000004000047882 */ /* 0x000fe20000000000 */
[----:B------:R-:W-:Y:S01]  /*2bc0*/  NOP ;  /* 0x0000000000007918 */ /* 0x000fe20000000000 */
[----:B------:R-:W-:Y:S01]  /*2bd0*/  ULEA UR4, UR38, UR4, 0x18 ;  /* 0x0000000426047291 */ /* 0x000fe2000f8ec0ff */
[----:B------:R-:W-:Y:S02]  /*2be0*/  UMOV UR5, 0x400 ;  /* 0x0000040000057882 */ /* 0x000fe40000000000 */
[----:B------:R-:W-:-:S06]  /*2bf0*/  ULEA UR38, UR38, UR5, 0x18 ;  /* 0x0000000526267291 */ /* 0x000fcc000f8ec0ff */
[----:B------:R-:W1:Y:S02]  /*2c00*/  LDS.U8 R0, [UR4+0x1c] ;  /* 0x00001c04ff007984 */ /* 0x000e640008000000 */
[----:B-1----:R-:W-:-:S13]  /*2c10*/  ISETP.NE.AND P0, PT, R0, RZ, PT ;  /* 0x000000ff0000720c */ /* 0x002fda0003f05270 */
[----:B------:R-:W-:Y:S05]  /*2c20*/  @P0 BRA `(.L_x_49) ;  /* 0x0000000000580947 */ /* 0x000fea0003800000 */
[----:B------:R-:W-:-:S13]  /*2c30*/  ELECT P0, URZ, PT ;  /* 0x0000000000ff782f */ /* 0x000fda0003800000 */
[----:B------:R-:W-:Y:S05]  /*2c40*/  @!P0 BRA `(.L_x_50) ;  /* 0x0000000000608947 */ /* 0x000fea0003800000 */
[----:B------:R-:W-:Y:S01]  /*2c50*/  UMOV UR5, 0x10 ;  /* 0x0000001000057882 */ /* 0x000fe20000000000 */
[----:B------:R-:W-:Y:S01]  /*2c60*/  HFMA2 R0, -RZ, RZ, 0, 5.9604644775390625e-08 ;  /* 0x00000001ff007431 */ /* 0x000fe200000001ff */
[----:B------:R-:W-:-:S03]  /*2c70*/  MOV R2, 0xffff ;  /* 0x0000ffff00027802 */ /* 0x000fc60000000f00 */
[----:B------:R-:W-:Y:S04]  /*2c80*/  DEPBAR.LE SB1, 0x36 ;  /* 0x00009d800000791a */ /* 0x000fe80000000000 */
[----:B------:R-:W1:Y:S02]  /*2c90*/  UTCATOMSWS.FIND_AND_SET.ALIGN UP0, UR5, UR5 ;  /* 0x00000005000575e3 */ /* 0x000e640008000800 */
[----:B-1----:R-:W-:Y:S01]  /*2ca0*/  MOV R3, UR5 ;  /* 0x0000000500037c02 */ /* 0x002fe20008000f00 */
[----:B------:R-:W-:Y:S06]  /*2cb0*/  BRA.U UP0, `(.L_x_51) ;  /* 0x0000000100187547 */ /* 0x000fec000b800000 */
.L_x_52:
[----:B------:R-:W-:Y:S05]  /*2cc0*/  NANOSLEEP 0x64 ;  /* 0x000000640000795d */ /* 0x000fea0003800000 */
[----:B------:R-:W-:-:S05]  /*2cd0*/  UMOV UR5, 0x10 ;  /* 0x0000001000057882 */ /* 0x000fca0000000000 */
[----:B------:R-:W-:Y:S04]  /*2ce0*/  DEPBAR.LE SB1, 0x36 ;  /* 0x00009d800000791a */ /* 0x000fe80000000000 */
[----:B------:R-:W1:Y:S02]  /*2cf0*/  UTCATOMSWS.FIND_AND_SET.ALIGN UP0, UR5, UR5 ;  /* 0x00000005000575e3 */ /* 0x000e640008000800 */
[----:B-1----:R-:W-:Y:S01]  /*2d00*/  MOV R3, UR5 ;  /* 0x0000000500037c02 */ /* 0x002fe20008000f00 */
[----:B------:R-:W-:Y:S05]  /*2d10*/  BRA.U !UP0, `(.L_x_52) ;  /* 0xfffffffd08e87547 */ /* 0x000fea000b83ffff */
.L_x_51:
[-C--:B------:R-:W-:Y:S02]  /*2d20*/  SHF.L.U32 R2, R2, R3.reuse, RZ ;  /* 0x0000000302027219 */ /* 0x080fe400000006ff */
[----:B------:R-:W-:Y:S01]  /*2d30*/  SHF.L.U32 R0, R0, R3, RZ ;  /* 0x0000000300007219 */ /* 0x000fe200000006ff */
[----:B------:R-:W-:Y:S02]  /*2d40*/  IMAD.SHL.U32 R3, R3, 0x20, RZ ;  /* 0x0000002003037824 */ /* 0x000fe400078e00ff */
[----:B------:R1:W-:Y:S04]  /*2d50*/  ATOMS.OR RZ, [UR4+0x14], R2 ;  /* 0x00001402ffff798c */ /* 0x0003e8000b000004 */
[----:B------:R1:W-:Y:S04]  /*2d60*/  ATOMS.OR RZ, [UR4+0x18], R0 ;  /* 0x00001800ffff798c */ /* 0x0003e8000b000004 */
[----:B------:R1:W-:Y:S01]  /*2d70*/  STS [UR38+0x120], R3 ;  /* 0x00012003ff007988 */ /* 0x0003e20008000826 */
[----:B------:R-:W-:Y:S05]  /*2d80*/  BRA `(.L_x_50) ;  /* 0x0000000000107947 */ /* 0x000fea0003800000 */
.L_x_49:
[----:B------:R-:W-:Y:S02]  /*2d90*/  MOV R0, 0xffffffff ;  /* 0xffffffff00007802 */ /* 0x000fe40000000f00 */
[----:B------:R-:W-:-:S03]  /*2da0*/  MOV R2, 0x2dd0 ;  /* 0x00002dd000027802 */ /* 0x000fc60000000f00 */
[----:B------:R1:W-:Y:S04]  /*2db0*/  STS [UR38+0x120], R0 ;  /* 0x00012000ff007988 */ /* 0x0003e80008000826 */
[----:B-1-3-5:R-:W-:Y:S05]  /*2dc0*/  CALL.REL.NOINC `($__internal_1_$__cuda_sm10x_tcgen05_guardrail_trap_phase_invalid_during_alloc) ;  /* 0x0000004800cc7944 */ /* 0x02afea0003c00000 */
.L_x_50:
[----:B------:R-:W-:Y:S05]  /*2dd0*/  WARPSYNC.ALL ;  /* 0x0000000000007948 */ /* 0x000fea0003800000 */
[----:B------:R-:W2:Y:S01]  /*2de0*/  S2UR UR9, SR_CgaCtaId ;  /* 0x00000000000979c3 */ /* 0x000ea20000008800 */
[----:B------:R-:W-:Y:S01]  /*2df0*/  UMOV UR4, 0x400 ;  /* 0x0000040000047882 */ /* 0x000fe20000000000 */
[----:B------:R-:W-:-:S06]  /*2e00*/  NOP ;  /* 0x0000000000007918 */ /* 0x000fcc0000000000 */
[----:B------:R-:W-:Y:S06]  /*2e10*/  BAR.ARV 0x6, 0xa0 ;  /* 0x0182800000007b1d */ /* 0x000fec0000002000 */
[----:B------:R-:W4:Y:S01]  /*2e20*/  LDCU UR5, c[0x0][0x38c] ;  /* 0x00007180ff0577ac */ /* 0x000f220008000800 */
[----:B------:R-:W-:Y:S01]  /*2e30*/  IMAD.MOV.U32 R11, RZ, RZ, 0x1 ;  /* 0x00000001ff0b7424 */ /* 0x000fe200078e00ff */
[----:B------:R-:W-:Y:S01]  /*2e40*/  CS2R R8, SRZ ;  /* 0x0000000000087805 */ /* 0x000fe2000001ff00 */
[----:B------:R-:W-:Y:S01]  /*2e50*/  IMAD.MOV.U32 R10, RZ, RZ, RZ ;  /* 0x000000ffff0a7224 */ /* 0x000fe200078e00ff */
[----:B------:R-:W-:Y:S01]  /*2e60*/  UMOV UR12, URZ ;  /* 0x000000ff000c7c82 */ /* 0x000fe20008000000 */
[----:B------:R-:W-:Y:S01]  /*2e70*/  UMOV UR11, URZ ;  /* 0x000000ff000b7c82 */ /* 0x000fe20008000000 */
[----:B------:R-:W-:Y:S01]  /*2e80*/  UMOV UR30, 0x0 ;  /* 0x00000000001e7882 */ /* 0x000fe20000000000 */
[----:B------:R-:W-:Y:S01]  /*2e90*/  UMOV UR31, 0x80c0010 ;  /* 0x080c0010001f7882 */ /* 0x000fe20000000000 */
[----:B------:R-:W-:Y:S01]  /*2ea0*/  UMOV UR28, 0x0 ;  /* 0x00000000001c7882 */ /* 0x000fe20000000000 */
[----:B------:R-:W-:Y:S01]  /*2eb0*/  UMOV UR29, 0x80c0010 ;  /* 0x080c0010001d7882 */ /* 0x000fe20000000000 */
[----:B--2---:R-:W-:Y:S01]  /*2ec0*/  ULEA UR9, UR9, UR4, 0x18 ;  /* 0x0000000409097291 */ /* 0x004fe2000f8ec0ff */
[----:B------:R-:W2:Y:S03]  /*2ed0*/  LDCU UR4, c[0x0][0x38c] ;  /* 0x00007180ff0477ac */ /* 0x000ea60008000800 */
[----:B------:R-:W-:Y:S01]  /*2ee0*/  UIADD3 UR10, UPT, UPT, UR9, 0x6300, URZ ;  /* 0x00006300090a7890 */ /* 0x000fe2000fffe0ff */
[----:B------:R-:W-:-:S04]  /*2ef0*/  UMOV UR26, 0x0 ;  /* 0x00000000001a7882 */ /* 0x000fc80000000000 */
[----:B-1----:R-:W1:Y:S01]  /*2f00*/  LDS R0, [UR9+0x120] ;  /* 0x00012009ff007984 */ /* 0x002e620008000800 */
[----:B------:R-:W-:Y:S01]  /*2f10*/  USHF.R.U32.HI UR10, URZ, 0x4, UR10 ;  /* 0x00000004ff0a7899 */ /* 0x000fe2000801160a */
[----:B------:R-:W-:Y:S01]  /*2f20*/  UMOV UR27, 0x80c0010 ;  /* 0x080c0010001b7882 */ /* 0x000fe20000000000 */
[----:B------:R-:W-:Y:S02]  /*2f30*/  UMOV UR24, 0x0 ;  /* 0x0000000000187882 */ /* 0x000fe40000000000 */
[----:B------:R-:W-:Y:S01]  /*2f40*/  ULOP3.LUT UR10, UR10, 0x3fff, URZ, 0xc0, !UPT ;  /* 0x00003fff0a0a7892 */ /* 0x000fe2000f8ec0ff */
[----:B------:R-:W-:Y:S01]  /*2f50*/  UMOV UR25, 0x80c0010 ;  /* 0x080c001000197882 */ /* 0x000fe20000000000 */
[----:B------:R-:W-:Y:S01]  /*2f60*/  UMOV UR22, 0x0 ;  /* 0x0000000000167882 */ /* 0x000fe20000000000 */
[----:B------:R-:W-:Y:S01]  /*2f70*/  UMOV UR23, 0x80c0010 ;  /* 0x080c001000177882 */ /* 0x000fe20000000000 */
[----:B------:R-:W-:Y:S01]  /*2f80*/  UMOV UR20, 0x0 ;  /* 0x0000000000147882 */ /* 0x000fe20000000000 */
[----:B--2---:R-:W-:Y:S01]  /*2f90*/  UIADD3 UR4, UPT, UPT, UR4, 0x7f, URZ ;  /* 0x0000007f04047890 */ /* 0x004fe2000fffe0ff */
[----:B------:R-:W-:Y:S01]  /*2fa0*/  UMOV UR21, 0x80c0010 ;  /* 0x080c001000157882 */ /* 0x000fe20000000000 */
[----:B------:R-:W-:-:S02]  /*2fb0*/  ULOP3.LUT UR10, UR10, 0x10000, URZ, 0xfc, !UPT ;  /* 0x000100000a0a7892 */ /* 0x000fc4000f8efcff */
[----:B------:R-:W-:Y:S02]  /*2fc0*/  USHF.R.S32.HI UR8, URZ, 0x1f, UR4 ;  /* 0x0000001fff087899 */ /* 0x000fe40008011404 */
[----:B----4-:R-:W-:Y:S02]  /*2fd0*/  UISETP.GE.AND UP3, UPT, UR5, 0x1, UPT ;  /* 0x000000010500788c */ /* 0x010fe4000bf66270 */
[----:B------:R-:W-:Y:S02]  /*2fe0*/  ULEA.HI UR8, UR8, UR4, URZ, 0x7 ;  /* 0x0000000408087291 */ /* 0x000fe4000f8f38ff */
[----:B------:R-:W-:Y:S02]  /*2ff0*/  UIADD3 UR4, UPT, UPT, UR9, 0x26300, URZ ;  /* 0x0002630009047890 */ /* 0x000fe4000fffe0ff */
[----:B------:R-:W-:Y:S02]  /*3000*/  USHF.R.S32.HI UR8, URZ, 0x7, UR8 ;  /* 0x00000007ff087899 */ /* 0x000fe40008011408 */
[----:B------:R-:W-:-:S02]  /*3010*/  USHF.R.U32.HI UR4, URZ, 0x4, UR4 ;  /* 0x00000004ff047899 */ /* 0x000fc40008011604 */
[----:B------:R-:W-:Y:S02]  /*3020*/  UISETP.LT.AND UP0, UPT, UR8, 0x1, UPT ;  /* 0x000000010800788c */ /* 0x000fe4000bf01270 */
[----:B------:R-:W-:Y:S02]  /*3030*/  ULOP3.LUT UR4, UR4, 0x3fff, URZ, 0xc0, !UPT ;  /* 0x00003fff04047892 */ /* 0x000fe4000f8ec0ff */
[----:B------:R-:W-:Y:S02]  /*3040*/  USEL UR16, UR8, 0x1, !UP0 ;  /* 0x0000000108107887 */ /* 0x000fe4000c000000 */
[----:B------:R-:W-:Y:S02]  /*3050*/  ULOP3.LUT UR4, UR4, 0x10000, URZ, 0xfc, !UPT ;  /* 0x0001000004047892 */ /* 0x000fe4000f8efcff */
[----:B------:R-:W-:Y:S01]  /*3060*/  UIADD3 UR16, UPT, UPT, -UR16, URZ, URZ ;  /* 0x000000ff10107290 */ /* 0x000fe2000fffe1ff */
[----:B------:R-:W-:Y:S01]  /*3070*/  UMOV UR34, 0x0 ;  /* 0x0000000000227882 */ /* 0x000fe20000000000 */
[----:B------:R-:W-:Y:S01]  /*3080*/  UMOV UR35, 0x80c0010 ;  /* 0x080c001000237882 */ /* 0x000fe20000000000 */
[----:B-1----:R-:W-:Y:S01]  /*3090*/  R2UR UR13, R0 ;  /* 0x00000000000d72ca */ /* 0x002fe200000e0000 */
[----:B------:R-:W-:Y:S01]  /*30a0*/  UMOV UR32, 0x0 ;  /* 0x0000000000207882 */ /* 0x000fe20000000000 */
[----:B------:R-:W-:-:S13]  /*30b0*/  UMOV UR33, 0x80c0010 ;  /* 0x080c001000217882 */ /* 0x000fda0000000000 */
.L_x_59:
[----:B------:R-:W-:Y:S02]  /*30c0*/  LEA R0, R10, UR9, 0x3 ;  /* 0x000000090a007c11 */ /* 0x000fe4000f8e18ff */
[----:B------:R-:W-:Y:S02]  /*30d0*/  SHF.L.U32 R2, R9, 0x1f, RZ ;  /* 0x0000001f09027819 */ /* 0x000fe400000006ff */
[----:B------:R-:W-:Y:S01]  /*30e0*/  PLOP3.LUT P0, PT, PT, PT, UP3, 0x80, 0x8 ;  /* 0x000000000008781c */ /* 0x000fe20003f0f038 */
[----:B------:R-:W-:Y:S01]  /*30f0*/  VIADD R3, R0, 0x80 ;  /* 0x0000008000037836 */ /* 0x000fe20000000000 */
[----:B-1----:R-:W1:Y:S02]  /*3100*/  SYNCS.PHASECHK.TRANS64.TRYWAIT P1, [R0+URZ+0x70], R2 ;  /* 0x00007002000075a7 */ /* 0x002e6400080211ff */
[----:B-1--4-:R-:W-:Y:S09]  /*3110*/  @!P1 BRA `(.L_x_53) ;  /* 0x0000004000b09947 */ /* 0x012ff20003800000 */
.L_x_119:
[----:B------:R-:W-:Y:S01]  /*3120*/  LEA R4, R10, UR9, 0x4 ;  /* 0x000000090a047c11 */ /* 0x000fe2000f8e20ff */
[----:B------:R-:W-:Y:S01]  /*3130*/  @UP3 ULEA UR5, UR11, UR9, 0x3 ;  /* 0x000000090b053291 */ /* 0x000fe2000f8e18ff */
[----:B------:R-:W-:Y:S01]  /*3140*/  PLOP3.LUT P2, PT, PT, PT, PT, 0x80, 0x8 ;  /* 0x000000000008781c */ /* 0x000fe20003f4f070 */
[----:B------:R-:W-:Y:S01]  /*3150*/  ULEA UR14, UR12, UR9, 0x3 ;  /* 0x000000090c0e7291 */ /* 0x000fe2000f8e18ff */
[----:B------:R-:W-:Y:S01]  /*3160*/  PRMT R3, RZ, 0x654, R3 ;  /* 0x00000654ff037816 */ /* 0x000fe20000000003 */
[----:B------:R-:W-:Y:S01]  /*3170*/  UIMAD UR15, UR12, 0x30, UR13 ;  /* 0x000000300c0f78a4 */ /* 0x000fe2000f8e020d */
[----:B------:R-:W2:Y:S01]  /*3180*/  LDS.128 R4, [R4+0x100] ;  /* 0x0001000004047984 */ /* 0x000ea20000000c00 */
[----:B-1----:R-:W-:Y:S02]  /*3190*/  @P0 SHF.L.U32 R2, R8, 0x1f, RZ ;  /* 0x0000001f08020819 */ /* 0x002fe400000006ff */
[----:B------:R-:W-:Y:S01]  /*31a0*/  SHF.L.U32 R0, R11, 0x1f, RZ ;  /* 0x0000001f0b007819 */ /* 0x000fe200000006ff */
[----:B------:R-:W-:Y:S01]  /*31b0*/  @!PT LDS RZ, [RZ] ;  /* 0x00000000fffff984 */ /* 0x000fe20000000800 */
[----:B------:R-:W-:Y:S01]  /*31c0*/  @!PT LDS RZ, [RZ] ;  /* 0x00000000fffff984 */ /* 0x000fe20000000800 */
[----:B------:R-:W-:Y:S01]  /*31d0*/  @!PT LDS RZ, [RZ] ;  /* 0x00000000fffff984 */ /* 0x000fe20000000800 */
[----:B------:R-:W-:Y:S01]  /*31e0*/  @!PT LDS RZ, [RZ] ;  /* 0x00000000fffff984 */ /* 0x000fe20000000800 */
[----:B------:R1:W-:Y:S06]  /*31f0*/  MEMBAR.ALL.CTA ;  /* 0x0000000000007992 */ /* 0x0003ec0000008000 */
[----:B-1----:R-:W1:Y:S02]  /*3200*/  FENCE.VIEW.ASYNC.S ;  /* 0x00000000000073c6 */ /* 0x002e640000000000 */
[----:B-1----:R1:W-:Y:S01]  /*3210*/  SYNCS.ARRIVE.TRANS64.RED.A1T0 RZ, [R3+URZ], RZ ;  /* 0x000000ff03ff79a7 */ /* 0x0023e200081004ff */
[----:B------:R1:W4:Y:S01]  /*3220*/  @P0 SYNCS.PHASECHK.TRANS64.TRYWAIT P2, [UR5], R2 ;  /* 0x00000002ff0005a7 */ /* 0x0003220008041105 */
[----:B--2---:R-:W-:Y:S01]  /*3230*/  LOP3.LUT P1, RZ, R6, 0x1, RZ, 0xc0, !PT ;  /* 0x0000000106ff7812 */ /* 0x004fe2000782c0ff */
[----:B------:R-:W2:Y:S02]  /*3240*/  SYNCS.PHASECHK.TRANS64.TRYWAIT P0, [UR14+0xb0], R0 ;  /* 0x0000b000ff0075a7 */ /* 0x000ea4000800110e */
[----:B-12-4-:R-:W-:Y:S10]  /*3250*/  @!P0 BRA `(.L_x_54) ;  /* 0x0000004000748947 */ /* 0x016ff40003800000 */
.L_x_121:
[----:B------:R-:W-:Y:S01]  /*3260*/  IADD3 R10, PT, PT, R10, 0x1, RZ ;  /* 0x000000010a0a7810 */ /* 0x000fe20007ffe0ff */
[----:B------:R-:W-:Y:S06]  /*3270*/  BRA.U !UP3, `(.L_x_55) ;  /* 0x000000050b107547 */ /* 0x000fec000b800000 */
[----:B------:R-:W-:Y:S01]  /*3280*/  UPLOP3.LUT UP4, UPT, UPT, UPT, UPT, 0x40, 0x4 ;  /* 0x000000000004789c */ /* 0x000fe20003f8e870 */
[----:B------:R-:W-:Y:S01]  /*3290*/  UMOV UR18, UR16 ;  /* 0x0000001000127c82 */ /* 0x000fe20008000000 */
[----:B------:R-:W-:Y:S01]  /*32a0*/  UMOV UR17, UR8 ;  /* 0x0000000800117c82 */ /* 0x000fe20008000000 */
[----:B------:R-:W-:-:S08]  /*32b0*/  UMOV UR5, UR11 ;  /* 0x0000000b00057c82 */ /* 0x000fd00008000000 */
.L_x_58:
[----:B------:R-:W-:Y:S02]  /*32c0*/  UIADD3 UR18, UPT, UPT, UR18, 0x1, URZ ;  /* 0x0000000112127890 */ /* 0x000fe4000fffe0ff */
[----:B--2---:R-:W-:Y:S02]  /*32d0*/  ULEA UR19, UR5, UR9, 0x3 ;  /* 0x0000000905137291 */ /* 0x004fe4000f8e18ff */
[----:B------:R-:W-:Y:S01]  /*32e0*/  UISETP.NE.AND UP0, UPT, UR18, URZ, UPT ;  /* 0x000000ff1200728c */ /* 0x000fe2000bf05270 */
[----:B----4-:R-:W-:Y:S10]  /*32f0*/  @P2 BRA `(.L_x_56) ;  /* 0x00000000000c2947 */ /* 0x010ff40003800000 */
[----:B-1----:R-:W-:Y:S04]  /*3300*/  SHF.L.U32 R2, R8, 0x1f, RZ ;  /* 0x0000001f08027819 */ /* 0x002fe800000006ff */
[----:B------:R-:W1:Y:S02]  /*3310*/  SYNCS.PHASECHK.TRANS64.TRYWAIT P0, [UR19], R2 ;  /* 0x00000002ff0075a7 */ /* 0x000e640008001113 */
[----:B-1----:R-:W-:Y:S05]  /*3320*/  @!P0 BRA `(.L_x_57) ;  /* 0x0000004000588947 */ /* 0x002fea0003800000 */
.L_x_56:
[----:B------:R-:W-:Y:S01]  /*3330*/  UISETP.NE.AND UP1, UPT, UR17, 0x1, UPT ;  /* 0x000000011100788c */ /* 0x000fe2000bf25270 */
[----:B------:R-:W-:Y:S01]  /*3340*/  PLOP3.LUT P2, PT, PT, PT, PT, 0x80, 0x8 ;  /* 0x000000000008781c */ /* 0x000fe20003f4f070 */
[----:B------:R-:W-:Y:S02]  /*3350*/  UIADD3 UR11, UPT, UPT, UR5, 0x1, URZ ;  /* 0x00000001050b7890 */ /* 0x000fe4000fffe0ff */
[----:B------:R-:W-:Y:S02]  /*3360*/  UIMAD UR6, UR5, 0x300, UR4 ;  /* 0x00000300050678a4 */ /* 0x000fe4000f8e0204 */
[----:B------:R-:W-:Y:S01]  /*3370*/  UISETP.NE.AND UP2, UPT, UR11, 0x4, UPT ;  /* 0x000000040b00788c */ /* 0x000fe2000bf45270 */
[----:B------:R-:W-:Y:S01]  /*3380*/  PLOP3.LUT P0, PT, PT, PT, UP1, 0x80, 0x8 ;  /* 0x000000000008781c */ /* 0x000fe20003f0f018 */
[----:B------:R-:W-:Y:S02]  /*3390*/  ULEA UR64, UR5, UR10, 0xb ;  /* 0x0000000a05407291 */ /* 0x000fe4000f8e58ff */
[----:B------:R-:W-:Y:S02]  /*33a0*/  USEL UR37, URZ, 0x1, UP2 ;  /* 0x00000001ff257887 */ /* 0x000fe40009000000 */
[----:B------:R-:W-:Y:S02]  /*33b0*/  USEL UR11, UR11, URZ, UP2 ;  /* 0x000000ff0b0b7287 */ /* 0x000fe40009000000 */
[----:B------:R-:W-:Y:S02]  /*33c0*/  UIADD3 UR62, UPT, UPT, UR6, 0x2, URZ ;  /* 0x00000002063e7890 */ /* 0x000fe4000fffe0ff */
[----:B------:R-:W-:Y:S01]  /*33d0*/  @UP1 ULEA UR36, UR11, UR9, 0x3 ;  /* 0x000000090b241291 */ /* 0x000fe2000f8e18ff */
[----:B------:R-:W-:Y:S01]  /*33e0*/  LOP3.LUT R8, R8, UR37, RZ, 0x3c, !PT ;  /* 0x0000002508087c12 */ /* 0x000fe2000f8e3cff */
[----:B------:R-:W-:Y:S02]  /*33f0*/  UIADD3 UR60, UPT, UPT, UR64, 0x2, URZ ;  /* 0x00000002403c7890 */ /* 0x000fe4000fffe0ff */
[----:B------:R-:W-:Y:S01]  /*3400*/  UIADD3 UR58, UPT, UPT, UR6, 0x4, URZ ;  /* 0x00000004063a7890 */ /* 0x000fe2000fffe0ff */
[----:B-1----:R-:W-:Y:S01]  /*3410*/  @P0 SHF.L.U32 R0, R8, 0x1f, RZ ;  /* 0x0000001f08000819 */ /* 0x002fe200000006ff */
[----:B------:R-:W-:Y:S02]  /*3420*/  UIADD3 UR56, UPT, UPT, UR64, 0x4, URZ ;  /* 0x0000000440387890 */ /* 0x000fe4000fffe0ff */
[----:B------:R-:W-:Y:S01]  /*3430*/  UIADD3 UR54, UPT, UPT, UR6, 0x6, URZ ;  /* 0x0000000606367890 */ /* 0x000fe2000fffe0ff */
[----:B------:R2:W4:Y:S01]  /*3440*/  @P0 SYNCS.PHASECHK.TRANS64.TRYWAIT P2, [UR36], R0 ;  /* 0x00000000ff0005a7 */ /* 0x0005220008041124 */
[----:B------:R-:W-:Y:S02]  /*3450*/  UIADD3 UR52, UPT, UPT, UR64, 0x6, URZ ;  /* 0x0000000640347890 */ /* 0x000fe4000fffe0ff */
        /* <DEDUP_REMOVED lines=9> */
[----:B------:R-:W-:Y:S01]  /*34f0*/  UIADD3 UR17, UPT, UPT, UR17, -0x1, URZ ;  /* 0xffffffff11117890 */ /* 0x000fe2000fffe0ff */
[----:B------:R-:W-:Y:S01]  /*3500*/  UMOV UR7, 0x40004040 ;  /* 0x4000404000077882 */ /* 0x000fe20000000000 */
[----:B------:R-:W-:Y:S01]  /*3510*/  UMOV UR65, 0x40004040 ;  /* 0x4000404000417882 */ /* 0x000fe20000000000 */
[----:B------:R-:W-:Y:S01]  /*3520*/  UMOV UR63, 0x40004040 ;  /* 0x40004040003f7882 */ /* 0x000fe20000000000 */
[----:B------:R2:W-:Y:S01]  /*3530*/  UTCHMMA gdesc[UR64], gdesc[UR6], tmem[UR15], tmem[UR30], idesc[UR31], UP4 ;  /* 0x00ff1e06400075ea */ /* 0x0005e2000a00000f */
[----:B------:R-:W-:Y:S01]  /*3540*/  UPLOP3.LUT UP4, UPT, UPT, UPT, UPT, 0x80, 0x8 ;  /* 0x000000000008789c */ /* 0x000fe20003f8f070 */
[----:B------:R-:W-:Y:S01]  /*3550*/  UMOV UR61, 0x40004040 ;  /* 0x40004040003d7882 */ /* 0x000fe20000000000 */
[----:B------:R-:W-:Y:S01]  /*3560*/  UMOV UR59, 0x40004040 ;  /* 0x40004040003b7882 */ /* 0x000fe20000000000 */
[----:B------:R2:W-:Y:S01]  /*3570*/  UTCHMMA gdesc[UR60], gdesc[UR62], tmem[UR15], tmem[UR28], idesc[UR29], UPT ;  /* 0x00ff1c3e3c0075ea */ /* 0x0005e2000b80000f */
        /* <DEDUP_REMOVED lines=14> */
[----:B------:R-:W-:Y:S01]  /*3660*/  UMOV UR37, 0x40004040 ;  /* 0x4000404000257882 */ /* 0x000fe20000000000 */
[----:B------:R2:W-:Y:S01]  /*3670*/  UTCHMMA gdesc[UR40], gdesc[UR42], tmem[UR15], tmem[UR34], idesc[UR35], UPT ;  /* 0x00ff222a280075ea */ /* 0x0005e2000b80000f */
[----:B------:R2:W-:Y:S01]  /*3680*/  UTCHMMA gdesc[UR36], gdesc[UR38], tmem[UR15], tmem[UR32], idesc[UR33], UPT ;  /* 0x00ff2026240075ea */ /* 0x0005e2000b80000f */
[----:B------:R2:W-:Y:S01]  /*3690*/  UTCBAR [UR19], URZ ;  /* 0x000000ff130073e9 */ /* 0x0005e200080000ff */
[----:B------:R-:W-:Y:S01]  /*36a0*/  UMOV UR5, UR11 ;  /* 0x0000000b00057c82 */ /* 0x000fe20008000000 */
[----:B------:R-:W-:Y:S05]  /*36b0*/  BRA.U UP0, `(.L_x_58) ;  /* 0xfffffffd00007547 */ /* 0x000fea000b83ffff */
.L_x_55:
[----:B------:R-:W-:Y:S01]  /*36c0*/  UIADD3 UR12, UPT, UPT, UR12, 0x1, URZ ;  /* 0x000000010c0c7890 */ /* 0x000fe2000fffe0ff */
[C---:B------:R-:W-:Y:S01]  /*36d0*/  ISETP.NE.AND P0, PT, R10.reuse, 0x2, PT ;  /* 0x000000020a00780c */ /* 0x040fe20003f05270 */
[----:B------:R-:W-:Y:S02]  /*36e0*/  UIADD3 UR14, UPT, UPT, UR14, 0x90, URZ ;  /* 0x000000900e0e7890 */ /* 0x000fe4000fffe0ff */
[----:B------:R-:W-:Y:S01]  /*36f0*/  UISETP.NE.AND UP0, UPT, UR12, 0x4, UPT ;  /* 0x000000040c00788c */ /* 0x000fe2000bf05270 */
[----:B-12---:R-:W-:Y:S02]  /*3700*/  SEL R0, RZ, 0x1, P0 ;  /* 0x00000001ff007807 */ /* 0x006fe40000000000 */
[----:B------:R-:W-:Y:S01]  /*3710*/  SEL R10, R10, RZ, P0 ;  /* 0x000000ff0a0a7207 */ /* 0x000fe20000000000 */
[----:B------:R-:W-:Y:S01]  /*3720*/  USEL UR5, URZ, 0x1, UP0 ;  /* 0x00000001ff057887 */ /* 0x000fe20008000000 */
[----:B------:R-:W-:Y:S01]  /*3730*/  LOP3.LUT R9, R9, R0, RZ, 0x3c, !PT ;  /* 0x0000000009097212 */ /* 0x000fe200078e3cff */
[----:B------:R-:W-:Y:S01]  /*3740*/  USEL UR12, UR12, URZ, UP0 ;  /* 0x000000ff0c0c7287 */ /* 0x000fe20008000000 */
[----:B------:R1:W-:Y:S03]  /*3750*/  UTCBAR [UR14], URZ ;  /* 0x000000ff0e0073e9 */ /* 0x0003e600080000ff */
[----:B------:R-:W-:Y:S01]  /*3760*/  LOP3.LUT R11, R11, UR5, RZ, 0x3c, !PT ;  /* 0x000000050b0b7c12 */ /* 0x000fe2000f8e3cff */
[----:B------:R-:W-:Y:S07]  /*3770*/  @P1 BRA `(.L_x_59) ;  /* 0xfffffff800501947 */ /* 0x000fee000383ffff */
[----:B------:R-:W2:Y:S01]  /*3780*/  S2UR UR4, SR_CgaCtaId ;  /* 0x00000000000479c3 */ /* 0x000ea20000008800 */
[----:B------:R-:W-:Y:S01]  /*3790*/  ELECT P0, URZ, PT ;  /* 0x0000000000ff782f */ /* 0x000fe20003800000 */
[----:B------:R-:W-:Y:S01]  /*37a0*/  IMAD.MOV.U32 R0, RZ, RZ, 0x1 ;  /* 0x00000001ff007424 */ /* 0x000fe200078e00ff */
[----:B------:R-:W-:Y:S01]  /*37b0*/  UIADD3 UR9, UPT, UPT, UR9, 0xb0, URZ ;  /* 0x000000b009097890 */ /* 0x000fe2000fffe0ff */
[----:B------:R-:W-:Y:S01]  /*37c0*/  SHF.L.U32 R2, R11, 0x1f, RZ ;  /* 0x0000001f0b027819 */ /* 0x000fe200000006ff */
[----:B------:R-:W-:-:S03]  /*37d0*/  UMOV UR5, 0x40 ;  /* 0x0000004000057882 */ /* 0x000fc60000000000 */
[----:B------:R-:W-:Y:S01]  /*37e0*/  UVIRTCOUNT.DEALLOC.SMPOOL 0x80 ;  /* 0x000000800000784c */ /* 0x000fe20000000000 */
[----:B--2---:R-:W-:Y:S02]  /*37f0*/  ULEA UR4, UR4, UR5, 0x18 ;  /* 0x0000000504047291 */ /* 0x004fe4000f8ec0ff */
[----:B------:R-:W-:-:S07]  /*3800*/  ULEA UR5, UR12, UR9, 0x3 ;  /* 0x000000090c057291 */ /* 0x000fce000f8e18ff */
[----:B------:R2:W-:Y:S02]  /*3810*/  @P0 STS.U8 [UR4+0x1c], R0 ;  /* 0x00001c00ff000988 */ /* 0x0005e40008000004 */
[----:B------:R-:W3:Y:S02]  /*3820*/  SYNCS.PHASECHK.TRANS64.TRYWAIT P0, [UR5], R2 ;  /* 0x00000002ff0075a7 */ /* 0x000ee40008001105 */
[----:B--23--:R-:W-:Y:S05]  /*3830*/  @!P0 BRA `(.L_x_60) ;  /* 0x0000003c002c8947 */ /* 0x00cfea0003800000 */
.L_x_124:
[----:B------:R-:W-:-:S04]  /*3840*/  UIADD3 UR6, UPT, UPT, UR12, 0x1, URZ ;  /* 0x000000010c067890 */ /* 0x000fc8000fffe0ff */
[----:B------:R-:W-:-:S04]  /*3850*/  UISETP.NE.AND UP0, UPT, UR6, 0x4, UPT ;  /* 0x000000040600788c */ /* 0x000fc8000bf05270 */
[----:B------:R-:W-:Y:S02]  /*3860*/  USEL UR7, URZ, 0x1, UP0 ;  /* 0x00000001ff077887 */ /* 0x000fe40008000000 */
[----:B------:R-:W-:-:S04]  /*3870*/  USEL UR6, UR6, URZ, UP0 ;  /* 0x000000ff06067287 */ /* 0x000fc80008000000 */
[----:B------:R-:W-:Y:S01]  /*3880*/  ULEA UR5, UR6, UR9, 0x3 ;  /* 0x0000000906057291 */ /* 0x000fe2000f8e18ff */
[----:B--2---:R-:W-:-:S04]  /*3890*/  LOP3.LUT R2, R11, UR7, RZ, 0x3c, !PT ;  /* 0x000000070b027c12 */ /* 0x004fc8000f8e3cff */
[----:B------:R-:W-:-:S04]  /*38a0*/  SHF.L.U32 R3, R2, 0x1f, RZ ;  /* 0x0000001f02037819 */ /* 0x000fc800000006ff */
[----:B------:R-:W2:Y:S02]  /*38b0*/  SYNCS.PHASECHK.TRANS64.TRYWAIT P0, [UR5], R3 ;  /* 0x00000003ff0075a7 */ /* 0x000ea40008001105 */
[----:B--2---:R-:W-:Y:S05]  /*38c0*/  @!P0 BRA `(.L_x_61) ;  /* 0x0000003c00208947 */ /* 0x004fea0003800000 */
.L_x_126:
[----:B------:R-:W-:-:S04]  /*38d0*/  UIADD3 UR6, UPT, UPT, UR6, 0x1, URZ ;  /* 0x0000000106067890 */ /* 0x000fc8000fffe0ff */
[----:B------:R-:W-:-:S04]  /*38e0*/  UISETP.NE.AND UP0, UPT, UR6, 0x4, UPT ;  /* 0x000000040600788c */ /* 0x000fc8000bf05270 */
[----:B------:R-:W-:Y:S02]  /*38f0*/  USEL UR7, URZ, 0x1, UP0 ;  /* 0x00000001ff077887 */ /* 0x000fe40008000000 */
[----:B------:R-:W-:-:S04]  /*3900*/  USEL UR6, UR6, URZ, UP0 ;  /* 0x000000ff06067287 */ /* 0x000fc80008000000 */
[----:B------:R-:W-:Y:S01]  /*3910*/  ULEA UR5, UR6, UR9, 0x3 ;  /* 0x0000000906057291 */ /* 0x000fe2000f8e18ff */
[----:B------:R-:W-:-:S04]  /*3920*/  LOP3.LUT R2, R2, UR7, RZ, 0x3c, !PT ;  /* 0x0000000702027c12 */ /* 0x000fc8000f8e3cff */
[----:B--2---:R-:W-:-:S04]  /*3930*/  SHF.L.U32 R3, R2, 0x1f, RZ ;  /* 0x0000001f02037819 */ /* 0x004fc800000006ff */
[----:B------:R-:W2:Y:S02]  /*3940*/  SYNCS.PHASECHK.TRANS64.TRYWAIT P0, [UR5], R3 ;  /* 0x00000003ff0075a7 */ /* 0x000ea40008001105 */
[----:B--2---:R-:W-:Y:S05]  /*3950*/  @!P0 BRA `(.L_x_62) ;  /* 0x0000003c00148947 */ /* 0x004fea0003800000 */
.L_x_128:
[----:B------:R-:W-:-:S04]  /*3960*/  UIADD3 UR6, UPT, UPT, UR6, 0x1, URZ ;  /* 0x0000000106067890 */ /* 0x000fc8000fffe0ff */
[----:B------:R-:W-:-:S04]  /*3970*/  UISETP.NE.AND UP0, UPT, UR6, 0x4, UPT ;  /* 0x000000040600788c */ /* 0x000fc8000bf05270 */
[----:B------:R-:W-:Y:S02]  /*3980*/  USEL UR5, URZ, 0x1, UP0 ;  /* 0x00000001ff057887 */ /* 0x000fe40008000000 */
[----:B------:R-:W-:-:S04]  /*3990*/  USEL UR6, UR6, URZ, UP0 ;  /* 0x000000ff06067287 */ /* 0x000fc80008000000 */
[----:B------:R-:W-:Y:S01]  /*39a0*/  ULEA UR6, UR6, UR9, 0x3 ;  /* 0x0000000906067291 */ /* 0x000fe2000f8e18ff */
[----:B------:R-:W-:-:S04]  /*39b0*/  LOP3.LUT R2, R2, UR5, RZ, 0x3c, !PT ;  /* 0x0000000502027c12 */ /* 0x000fc8000f8e3cff */
[----:B------:R-:W-:-:S04]  /*39c0*/  SHF.L.U32 R2, R2, 0x1f, RZ ;  /* 0x0000001f02027819 */ /* 0x000fc800000006ff */
[----:B------:R-:W3:Y:S02]  /*39d0*/  SYNCS.PHASECHK.TRANS64.TRYWAIT P0, [UR6], R2 ;  /* 0x00000002ff0075a7 */ /* 0x000ee40008001106 */
[----:B---3--:R-:W-:Y:S05]  /*39e0*/  @!P0 BRA `(.L_x_63) ;  /* 0x0000003c00088947 */ /* 0x008fea0003800000 */
.L_x_130:
[----:B------:R-:W-:Y:S01]  /*39f0*/  NOP ;  /* 0x0000000000007918 */ /* 0x000fe20000000000 */
[----:B--2---:R-:W2:Y:S01]  /*3a00*/  LDS R0, [UR4+0x14] ;  /* 0x00001404ff007984 */ /* 0x004ea20008000800 */
[----:B------:R-:W-:Y:S01]  /*3a10*/  ULOP3.LUT UR6, UR13, 0xffff, URZ, 0xc0, !UPT ;  /* 0x0000ffff0d067892 */ /* 0x000fe2000f8ec0ff */
[----:B------:R-:W-:Y:S01]  /*3a20*/  UMOV UR8, 0xffff ;  /* 0x0000ffff00087882 */ /* 0x000fe20000000000 */
[----:B------:R-:W-:Y:S02]  /*3a30*/  UMOV UR5, 0x1 ;  /* 0x0000000100057882 */ /* 0x000fe40000000000 */
[----:B------:R-:W-:-:S04]  /*3a40*/  USHF.R.U32.HI UR6, URZ, 0x5, UR6 ;  /* 0x00000005ff067899 */ /* 0x000fc80008011606 */
[----:B------:R-:W-:Y:S02]  /*3a50*/  USHF.L.U32 UR8, UR8, UR6, URZ ;  /* 0x0000000608087299 */ /* 0x000fe400080006ff */
[----:B------:R-:W-:-:S04]  /*3a60*/  USHF.L.U32 UR5, UR5, UR6, URZ ;  /* 0x0000000605057299 */ /* 0x000fc800080006ff */
[----:B--2---:R-:W-:-:S04]  /*3a70*/  LOP3.LUT R0, R0, UR8, RZ, 0xc0, !PT ;  /* 0x0000000800007c12 */ /* 0x004fc8000f8ec0ff */
[----:B------:R-:W-:-:S13]  /*3a80*/  ISETP.NE.AND P0, PT, R0, UR8, PT ;  /* 0x0000000800007c0c */ /* 0x000fda000bf05270 */
[----:B------:R-:W-:Y:S05]  /*3a90*/  @P0 BRA `(.L_x_64) ;  /* 0x0000000000580947 */ /* 0x000fea0003800000 */
[----:B------:R-:W2:Y:S02]  /*3aa0*/  LDS R0, [UR4+0x18] ;  /* 0x00001804ff007984 */ /* 0x000ea40008000800 */
[----:B--2---:R-:W-:-:S04]  /*3ab0*/  LOP3.LUT R0, R0, UR5, RZ, 0xc0, !PT ;  /* 0x0000000500007c12 */ /* 0x004fc8000f8ec0ff */
[----:B------:R-:W-:-:S13]  /*3ac0*/  ISETP.NE.AND P0, PT, R0, UR5, PT ;  /* 0x0000000500007c0c */ /* 0x000fda000bf05270 */
[----:B------:R-:W-:Y:S05]  /*3ad0*/  @P0 BRA `(.L_x_65) ;  /* 0x00000000003c0947 */ /* 0x000fea0003800000 */
[----:B------:R-:W2:Y:S01]  /*3ae0*/  S2R R2, SR_LANEID ;  /* 0x0000000000027919 */ /* 0x000ea20000000000 */
[----:B------:R-:W-:Y:S01]  /*3af0*/  ULOP3.LUT UR8, URZ, UR8, URZ, 0x33, !UPT ;  /* 0x00000008ff087292 */ /* 0x000fe2000f8e33ff */
[----:B------:R-:W-:Y:S02]  /*3b00*/  VOTEU.ANY UR7, UPT, PT ;  /* 0x0000000000077886 */ /* 0x000fe400038e0100 */
[----:B------:R-:W-:-:S03]  /*3b10*/  UFLO.U32 UR7, UR7 ;  /* 0x00000007000772bd */ /* 0x000fc600080e0000 */
[----:B------:R-:W-:-:S04]  /*3b20*/  IMAD.U32 R0, RZ, RZ, UR8 ;  /* 0x00000008ff007e24 */ /* 0x000fc8000f8e00ff */
[----:B------:R3:W1:Y:S02]  /*3b30*/  REDUX UR6, R0 ;  /* 0x00000000000673c4 */ /* 0x0006640000000000 */
[----:B------:R1:W-:Y:S01]  /*3b40*/  UTCATOMSWS.AND URZ, UR8 ;  /* 0x0000000800ff79e3 */ /* 0x0003e20008000000 */
[----:B--2---:R-:W-:Y:S02]  /*3b50*/  ISETP.EQ.U32.AND P0, PT, R2, UR7, PT ;  /* 0x0000000702007c0c */ /* 0x004fe4000bf02070 */
[----:B---3--:R-:W-:Y:S02]  /*3b60*/  LOP3.LUT R0, RZ, UR5, RZ, 0x33, !PT ;  /* 0x00000005ff007c12 */ /* 0x008fe4000f8e33ff */
[----:B-1----:R-:W-:Y:S02]  /*3b70*/  MOV R2, UR6 ;  /* 0x0000000600027c02 */ /* 0x002fe40008000f00 */
[----:B------:R-:W1:Y:S07]  /*3b80*/  REDUX UR5, R0 ;  /* 0x00000000000573c4 */ /* 0x000e6e0000000000 */
[----:B------:R2:W-:Y:S01]  /*3b90*/  @P0 ATOMS.AND RZ, [UR4+0x14], R2 ;  /* 0x00001402ffff098c */ /* 0x0005e2000a800004 */
[----:B-1----:R-:W-:-:S05]  /*3ba0*/  IMAD.U32 R0, RZ, RZ, UR5 ;  /* 0x00000005ff007e24 */ /* 0x002fca000f8e00ff */
[----:B------:R2:W-:Y:S01]  /*3bb0*/  @P0 ATOMS.AND RZ, [UR4+0x18], R0 ;  /* 0x00001800ffff098c */ /* 0x0005e2000a800004 */
[----:B------:R-:W-:Y:S05]  /*3bc0*/  BRA `(.L_x_66) ;  /* 0x0000000000147947 */ /* 0x000fea0003800000 */
.L_x_65:
[----:B------:R-:W-:Y:S02]  /*3bd0*/  MOV R2, 0x3bf0 ;  /* 0x00003bf000027802 */ /* 0x000fe40000000f00 */
[----:B-1--45:R-:W-:Y:S05]  /*3be0*/  CALL.REL.NOINC `($__internal_0_$__cuda_sm10x_tcgen05_guardrail_trap_col_being_dealloced_not_returned_by_alloc) ;  /* 0x0000003c00387944 */ /* 0x032fea0003c00000 */
[----:B------:R-:W-:Y:S05]  /*3bf0*/  BRA `(.L_x_66) ;  /* 0x0000000000087947 */ /* 0x000fea0003800000 */
.L_x_64:
[----:B------:R-:W-:Y:S02]  /*3c00*/  MOV R2, 0x3c20 ;  /* 0x00003c2000027802 */ /* 0x000fe40000000f00 */
[----:B-1--45:R-:W-:Y:S05]  /*3c10*/  CALL.REL.NOINC `($__internal_2_$__cuda_sm10x_tcgen05_guardrail_trap_unallocated_columns_being_dealloced) ;  /* 0x0000003c00447944 */ /* 0x032fea0003c00000 */
.L_x_66:
[----:B------:R-:W-:Y:S01]  /*3c20*/  NOP ;  /* 0x0000000000007918 */ /* 0x000fe20000000000 */
[----:B------:R-:W-:Y:S05]  /*3c30*/  EXIT ;  /* 0x000000000000794d */ /* 0x000fea0003800000 */
.L_x_48:
[----:B------:R-:W-:-:S09]  /*3c40*/  UISETP.NE.OR UP2, UPT, UR8, 0x3, !UP2 ;  /* 0x000000030800788c */ /* 0x000fd2000d745670 */
[----:B------:R-:W-:Y:S05]  /*3c50*/  BRA.U UP2, `(.L_x_67) ;  /* 0x0000000d02447547 */ /* 0x000fea000b800000 */
[----:B------:R-:W1:Y:S01]  /*3c60*/  LDC R0, c[0x0][0xb30] ;  /* 0x0002cc00ff007b82 */ /* 0x000e620000000800 */
[----:B------:R-:W2:Y:S01]  /*3c70*/  LDCU.64 UR4, c[0x0][0x888] ;  /* 0x00011100ff0477ac */ /* 0x000ea20008000a00 */
[----:B------:R-:W-:Y:S02]  /*3c80*/  HFMA2 R25, -RZ, RZ, 0, 0 ;  /* 0x00000000ff197431 */ /* 0x000fe400000001ff */
[----:B------:R-:W-:Y:S01]  /*3c90*/  IMAD.MOV.U32 R27, RZ, RZ, 0x1 ;  /* 0x00000001ff1b7424 */ /* 0x000fe200078e00ff */
[----:B------:R-:W-:Y:S01]  /*3ca0*/  MOV R23, 0x3000 ;  /* 0x0000300000177802 */ /* 0x000fe20000000f00 */
[----:B------:R-:W4:Y:S01]  /*3cb0*/  LDCU.64 UR14, c[0x0][0x890] ;  /* 0x00011200ff0e77ac */ /* 0x000f220008000a00 */
[----:B------:R-:W-:Y:S01]  /*3cc0*/  IMAD.MOV.U32 R26, RZ, RZ, RZ ;  /* 0x000000ffff1a7224 */ /* 0x000fe200078e00ff */
[----:B------:R-:W3:Y:S01]  /*3cd0*/  LDC R22, c[0x0][0x370] ;  /* 0x0000dc00ff167b82 */ /* 0x000ee20000000800 */
[----:B------:R-:W-:Y:S01]  /*3ce0*/  UPLOP3.LUT UP1, UPT, UPT, UPT, UPT, 0x40, 0x4 ;  /* 0x000000000004789c */ /* 0x000fe20003f2e870 */
[----:B------:R-:W-:-:S06]  /*3cf0*/  UMOV UR6, URZ ;  /* 0x000000ff00067c82 */ /* 0x000fcc0008000000 */
[----:B------:R-:W3:Y:S01]  /*3d00*/  LDC R3, c[0x0][0xb0c] ;  /* 0x0002c300ff037b82 */ /* 0x000ee20000000800 */
[----:B--2---:R-:W-:-:S03]  /*3d10*/  UISETP.NE.U32.AND UP4, UPT, UR4, URZ, UPT ;  /* 0x000000ff0400728c */ /* 0x004fc6000bf85070 */
[----:B------:R-:W-:Y:S01]  /*3d20*/  UMOV UR4, 0x400 ;  /* 0x0000040000047882 */ /* 0x000fe20000000000 */
[----:B----4-:R-:W-:-:S03]  /*3d30*/  UISETP.NE.U32.AND UP5, UPT, UR14, URZ, UPT ;  /* 0x000000ff0e00728c */ /* 0x010fc6000bfa5070 */
[----:B------:R-:W2:Y:S01]  /*3d40*/  LDC R20, c[0x0][0xb20] ;  /* 0x0002c800ff147b82 */ /* 0x000ea20000000800 */
[----:B-1----:R-:W-:Y:S01]  /*3d50*/  ISETP.NE.AND P1, PT, R0, 0x1, PT ;  /* 0x000000010000780c */ /* 0x002fe20003f25270 */
[----:B------:R-:W-:Y:S02]  /*3d60*/  UISETP.NE.AND.EX UP4, UPT, UR5, URZ, UPT, UP4 ;  /* 0x000000ff0500728c */ /* 0x000fe4000bf85340 */
[----:B------:R-:W-:Y:S02]  /*3d70*/  ULEA UR4, UR38, UR4, 0x18 ;  /* 0x0000000426047291 */ /* 0x000fe4000f8ec0ff */
[----:B------:R-:W-:Y:S02]  /*3d80*/  UISETP.NE.AND.EX UP5, UPT, UR15, URZ, UPT, UP5 ;  /* 0x000000ff0f00728c */ /* 0x000fe4000bfa5350 */
[----:B------:R-:W1:Y:S08]  /*3d90*/  LDC.64 R28, c[0x0][0x348] ;  /* 0x0000d200ff1c7b82 */ /* 0x000e700000000a00 */
[----:B------:R-:W4:Y:S08]  /*3da0*/  LDC.64 R14, c[0x0][0xb10] ;  /* 0x0002c400ff0e7b82 */ /* 0x000f300000000a00 */
[----:B------:R-:W1:Y:S08]  /*3db0*/  LDC.64 R6, c[0x0][0xb18] ;  /* 0x0002c600ff067b82 */ /* 0x000e700000000a00 */
[----:B------:R-:W1:Y:S08]  /*3dc0*/  LDC.64 R4, c[0x0][0xb28] ;  /* 0x0002ca00ff047b82 */ /* 0x000e700000000a00 */
[----:B--23--:R-:W1:Y:S02]  /*3dd0*/  LDC R21, c[0x0][0x374] ;  /* 0x0000dd00ff157b82 */ /* 0x00ce640000000800 */
.L_x_75:
[C---:B------:R-:W-:Y:S02]  /*3de0*/  LEA R0, R26.reuse, UR4, 0x3 ;  /* 0x000000041a007c11 */ /* 0x040fe4000f8e18ff */
[----:B------:R-:W-:Y:S02]  /*3df0*/  SHF.L.U32 R2, R25, 0x1f, RZ ;  /* 0x0000001f19027819 */ /* 0x000fe400000006ff */
[----:B------:R-:W-:Y:S02]  /*3e00*/  LEA R16, R26, UR4, 0x4 ;  /* 0x000000041a107c11 */ /* 0x000fe4000f8e20ff */
[----:B------:R-:W2:Y:S02]  /*3e10*/  SYNCS.PHASECHK.TRANS64.TRYWAIT P0, [R0+URZ+0x70], R2 ;  /* 0x00007002000075a7 */ /* 0x000ea400080011ff */
[----:B--2---:R-:W-:Y:S05]  /*3e20*/  @!P0 BRA `(.L_x_68) ;  /* 0x0000003800108947 */ /* 0x004fea0003800000 */
.L_x_131:
[----:B------:R-:W-:Y:S01]  /*3e30*/  ISETP.GE.AND P0, PT, R60, 0x1, PT ;  /* 0x000000013c00780c */ /* 0x000fe20003f06270 */
[----:B------:R-:W3:Y:S01]  /*3e40*/  LDS.128 R16, [R16+0x100] ;  /* 0x0001000010107984 */ /* 0x000ee20000000c00 */
[----:B------:R-:W-:Y:S01]  /*3e50*/  ISETP.NE.U32.AND P3, PT, RZ, UR14, PT ;  /* 0x0000000eff007c0c */ /* 0x000fe2000bf65070 */
[----:B--2---:R-:W-:Y:S03]  /*3e60*/  VIADD R0, R0, 0x80 ;  /* 0x0000008000007836 */ /* 0x004fe60000000000 */
[----:B------:R-:W-:Y:S01]  /*3e70*/  ISETP.NE.AND.EX P3, PT, RZ, UR15, PT, P3 ;  /* 0x0000000fff007c0c */ /* 0x000fe2000bf65330 */
[----:B------:R-:W-:Y:S01]  /*3e80*/  @!PT LDS RZ, [RZ] ;  /* 0x00000000fffff984 */ /* 0x000fe20000000800 */
[----:B------:R-:W-:Y:S01]  /*3e90*/  @!PT LDS RZ, [RZ] ;  /* 0x00000000fffff984 */ /* 0x000fe20000000800 */
[----:B------:R-:W-:Y:S01]  /*3ea0*/  @!PT LDS RZ, [RZ] ;  /* 0x00000000fffff984 */ /* 0x000fe20000000800 */
[----:B------:R-:W-:Y:S01]  /*3eb0*/  @!PT LDS RZ, [RZ] ;  /* 0x00000000fffff984 */ /* 0x000fe20000000800 */
[----:B------:R2:W-:Y:S06]  /*3ec0*/  MEMBAR.ALL.CTA ;  /* 0x0000000000007992 */ /* 0x0005ec0000008000 */
[----:B--2---:R-:W2:Y:S01]  /*3ed0*/  FENCE.VIEW.ASYNC.S ;  /* 0x00000000000073c6 */ /* 0x004ea20000000000 */
[----:B------:R-:W-:Y:S04]  /*3ee0*/  PRMT R0, RZ, 0x654, R0 ;  /* 0x00000654ff007816 */ /* 0x000fe80000000000 */
[----:B--2---:R2:W-:Y:S01]  /*3ef0*/  SYNCS.ARRIVE.TRANS64.RED.A1T0 RZ, [R0+URZ], RZ ;  /* 0x000000ff00ff79a7 */ /* 0x0045e200081004ff */
[----:B---3--:R-:W-:Y:S11]  /*3f00*/  LOP3.LUT P4, RZ, R18, 0x1, RZ, 0xc0, !PT ;  /* 0x0000000112ff7812 */ /* 0x008ff6000788c0ff */
[----:B------:R-:W-:Y:S02]  /*3f10*/  @!UPT UIADD3 URZ, UPT, UPT, URZ, URZ, URZ ;  /* 0x000000fffffff290 */ /* 0x000fe4000fffe0ff */
[----:B------:R-:W-:Y:S02]  /*3f20*/  @P4 MOV R11, R16 ;  /* 0x00000010000b4202 */ /* 0x000fe40000000f00 */
[----:B------:R-:W-:Y:S01]  /*3f30*/  @P4 LOP3.LUT R10, R17, 0xffff, RZ, 0xc0, !PT ;  /* 0x0000ffff110a4812 */ /* 0x000fe200078ec0ff */
[----:B--2---:R-:W-:Y:S06]  /*3f40*/  @!P0 BRA `(.L_x_69) ;  /* 0x0000000000a48947 */ /* 0x004fec0003800000 */
[-C--:B-1----:R-:W-:Y:S01]  /*3f50*/  IMAD.HI.U32 R0, R21, R7.reuse, RZ ;  /* 0x0000000715007227 */ /* 0x082fe200078e00ff */
[----:B------:R-:W-:Y:S02]  /*3f60*/  ISETP.NE.AND P0, PT, R6, 0x1, PT ;  /* 0x000000010600780c */ /* 0x000fe40003f05270 */
[----:B------:R-:W-:Y:S01]  /*3f70*/  ISETP.NE.AND P2, PT, R60, 0x1, PT ;  /* 0x000000013c00780c */ /* 0x000fe20003f45270 */
[----:B----4-:R-:W-:Y:S01]  /*3f80*/  IMAD.HI.U32 R9, R22, R14, RZ ;  /* 0x0000000e16097227 */ /* 0x010fe200078e00ff */
[----:B------:R-:W-:Y:S02]  /*3f90*/  SHF.R.U32.HI R0, RZ, R20, R0 ;  /* 0x00000014ff007219 */ /* 0x000fe40000011600 */
[----:B------:R-:W-:Y:S01]  /*3fa0*/  ISETP.NE.AND P5, PT, R3, 0x1, PT ;  /* 0x000000010300780c */ /* 0x000fe20003fa5270 */
[----:B------:R-:W-:Y:S01]  /*3fb0*/  IMAD.HI.U32 R13, R10, R7, RZ ;  /* 0x000000070a0d7227 */ /* 0x000fe200078e00ff */
[----:B------:R-:W-:Y:S02]  /*3fc0*/  SHF.R.U32.HI R9, RZ, R15, R9 ;  /* 0x0000000fff097219 */ /* 0x000fe40000011609 */
[----:B------:R-:W-:Y:S01]  /*3fd0*/  SEL R0, R21, R0, !P0 ;  /* 0x0000000015007207 */ /* 0x000fe20004000000 */
[----:B------:R-:W-:Y:S01]  /*3fe0*/  IMAD.HI.U32 R12, R11, R14, RZ ;  /* 0x0000000e0b0c7227 */ /* 0x000fe200078e00ff */
[----:B------:R-:W-:Y:S03]  /*3ff0*/  SEL R9, R22, R9, !P5 ;  /* 0x0000000916097207 */ /* 0x000fe60006800000 */
[-C--:B------:R-:W-:Y:S01]  /*4000*/  IMAD.HI.U32 R8, R0, R4.reuse, RZ ;  /* 0x0000000400087227 */ /* 0x080fe200078e00ff */
[----:B------:R-:W-:Y:S03]  /*4010*/  SHF.R.U32.HI R12, RZ, R15, R12 ;  /* 0x0000000fff0c7219 */ /* 0x000fe6000001160c */
[----:B------:R-:W-:Y:S01]  /*4020*/  IMAD.HI.U32 R2, R9, R4, RZ ;  /* 0x0000000409027227 */ /* 0x000fe200078e00ff */
[-C--:B------:R-:W-:Y:S02]  /*4030*/  @P2 SHF.R.U32.HI R0, RZ, R5.reuse, R8 ;  /* 0x00000005ff002219 */ /* 0x080fe40000011608 */
[----:B------:R-:W-:Y:S02]  /*4040*/  SHF.R.U32.HI R8, RZ, R20, R13 ;  /* 0x00000014ff087219 */ /* 0x000fe4000001160d */
[----:B------:R-:W-:Y:S01]  /*4050*/  @P2 SHF.R.U32.HI R9, RZ, R5, R2 ;  /* 0x00000005ff092219 */ /* 0x000fe20000011602 */
[----:B------:R-:W-:Y:S01]  /*4060*/  IMAD R0, R60, R0, RZ ;  /* 0x000000003c007224 */ /* 0x000fe200078e02ff */
[----:B------:R-:W-:Y:S02]  /*4070*/  SEL R8, R10, R8, !P0 ;  /* 0x000000080a087207 */ /* 0x000fe40004000000 */
[----:B------:R-:W-:Y:S01]  /*4080*/  SEL R2, R11, R12, !P5 ;  /* 0x0000000c0b027207 */ /* 0x000fe20006800000 */
[----:B------:R-:W-:Y:S01]  /*4090*/  IMAD R12, R60, R9, RZ ;  /* 0x000000093c0c7224 */ /* 0x000fe200078e02ff */
[C---:B------:R-:W-:Y:S01]  /*40a0*/  ISETP.GE.AND P0, PT, R8.reuse, R0, PT ;  /* 0x000000000800720c */ /* 0x040fe20003f06270 */
[----:B------:R-:W-:Y:S03]  /*40b0*/  IMAD.HI.U32 R0, R8, R4, RZ ;  /* 0x0000000408007227 */ /* 0x000fe600078e00ff */
[----:B------:R-:W-:Y:S02]  /*40c0*/  ISETP.GE.OR P0, PT, R2, R12, P0 ;  /* 0x0000000c0200720c */ /* 0x000fe40000706670 */
[-C--:B------:R-:W-:Y:S04]  /*40d0*/  SHF.R.U32.HI R0, RZ, R5.reuse, R0 ;  /* 0x00000005ff007219 */ /* 0x080fe80000011600 */
[----:B------:R-:W-:Y:S05]  /*40e0*/  SEL R13, R8, R0, !P2 ;  /* 0x00000000080d7207 */ /* 0x000fea0005000000 */
[----:B------:R-:W-:Y:S02]  /*40f0*/  IMAD.MOV R12, RZ, RZ, -R13 ;  /* 0x000000ffff0c7224 */ /* 0x000fe400078e0a0d */
[----:B------:R-:W-:Y:S04]  /*4100*/  @!P0 IMAD.HI.U32 R0, R2, R4, RZ ;  /* 0x0000000402008227 */ /* 0x000fe800078e00ff */
[----:B------:R-:W-:Y:S01]  /*4110*/  IMAD R12, R60, R12, R8 ;  /* 0x0000000c3c0c7224 */ /* 0x000fe200078e0208 */
[----:B------:R-:W-:Y:S04]  /*4120*/  @!P0 SHF.R.U32.HI R0, RZ, R5, R0 ;  /* 0x00000005ff008219 */ /* 0x000fe80000011600 */
[----:B------:R-:W-:Y:S04]  /*4130*/  @!P0 SEL R0, R2, R0, !P2 ;  /* 0x0000000002008207 */ /* 0x000fe80005000000 */
[----:B------:R-:W-:Y:S01]  /*4140*/  @!P0 IADD3 R13, PT, PT, R13, -R0, RZ ;  /* 0x800000000d0d8210 */ /* 0x000fe20007ffe0ff */
[----:B------:R-:W-:Y:S01]  /*4150*/  @!P0 IMAD R0, R9, R12, R0 ;  /* 0x0000000c09008224 */ /* 0x000fe200078e0200 */
[----:B------:R-:W-:Y:S01]  /*4160*/  IADD3 R9, PT, PT, -R8, RZ, RZ ;  /* 0x000000ff08097210 */ /* 0x000fe20007ffe1ff */
[--C-:B------:R-:W-:Y:S02]  /*4170*/  IMAD.MOV R12, RZ, RZ, -R2.reuse ;  /* 0x000000ffff0c7224 */ /* 0x100fe400078e0a02 */
[----:B------:R-:W-:Y:S02]  /*4180*/  @!P0 IMAD R8, R13, R60, R2 ;  /* 0x0000003c0d088224 */ /* 0x000fe400078e0202 */
[----:B------:R-:W-:Y:S02]  /*4190*/  @!P0 IMAD.MOV.U32 R2, RZ, RZ, R0 ;  /* 0x000000ffff028224 */ /* 0x000fe400078e0000 */
[----:B------:R-:W-:Y:S02]  /*41a0*/  IMAD R11, R3, R12, R11 ;  /* 0x0000000c030b7224 */ /* 0x000fe400078e020b */
[----:B------:R-:W-:Y:S02]  /*41b0*/  IMAD R10, R6, R9, R10 ;  /* 0x00000009060a7224 */ /* 0x000fe400078e020a */
[----:B------:R-:W-:Y:S02]  /*41c0*/  IMAD R11, R2, R3, R11 ;  /* 0x00000003020b7224 */ /* 0x000fe400078e020b */
[----:B------:R-:W-:Y:S02]  /*41d0*/  IMAD R10, R8, R6, R10 ;  /* 0x00000006080a7224 */ /* 0x000fe400078e020a */
.L_x_69:
[----:B------:R-:W-:Y:S05]  /*41e0*/  BRA.U UP1, `(.L_x_70) ;  /* 0x0000000101107547 */ /* 0x000fea000b800000 */
[----:B------:R-:W-:Y:S04]  /*41f0*/  MOV R2, UR7 ;  /* 0x0000000700027c02 */ /* 0x000fe80008000f00 */
[----:B------:R-:W-:Y:S04]  /*4200*/  SHF.L.U32 R2, R2, 0x1f, RZ ;  /* 0x0000001f02027819 */ /* 0x000fe800000006ff */
[----:B------:R-:W2:Y:S02]  /*4210*/  SYNCS.PHASECHK.TRANS64.TRYWAIT P0, [UR4+0x68], R2 ;  /* 0x00006802ff0075a7 */ /* 0x000ea40008001104 */
[----:B--2---:R-:W-:Y:S05]  /*4220*/  @!P0 BRA `(.L_x_71) ;  /* 0x0000003400248947 */ /* 0x004fea0003800000 */
.L_x_70:
[----:B------:R-:W-:Y:S05]  /*4230*/  BRA.U !UP5, `(.L_x_72) ;  /* 0x000000010d347547 */ /* 0x000fea000b800000 */
[----:B------:R-:W-:Y:S01]  /*4240*/  UPLOP3.LUT UP0, UPT, UPT, UPT, UP4, 0x80, 0x8 ;  /* 0x000000000008789c */ /* 0x000fe20003f0f040 */
[----:B--2---:R-:W-:Y:S02]  /*4250*/  HFMA2 R0, -RZ, RZ, 0, 5.9604644775390625e-08 ;  /* 0x00000001ff007431 */ /* 0x004fe400000001ff */
[----:B------:R-:W-:Y:S03]  /*4260*/  IMAD.MOV.U32 R126, RZ, RZ, 0x1 ;  /* 0x00000001ff7e7424 */ /* 0x000fe600078e00ff */
[----:B------:R-:W-:Y:S05]  /*4270*/  PLOP3.LUT P0, PT, PT, PT, UP0, 0x80, 0x8 ;  /* 0x000000000008781c */ /* 0x000fea0003f0f008 */
[----:B------:R-:W2:Y:S01]  /*4280*/  @UP0 LDCU.64 UR8, c[0x0][0x888] ;  /* 0x00011100ff0807ac */ /* 0x000ea20008000a00 */
[----:B------:R-:W-:Y:S07]  /*4290*/  @UP0 UIMAD UR5, UR36, UR14, URZ ;  /* 0x0000000e240502a4 */ /* 0x000fee000f8e02ff */
[----:B------:R-:W-:Y:S01]  /*42a0*/  @!P0 PRMT R126, R0, 0x7610, R126 ;  /* 0x00007610007e8816 */ /* 0x000fe2000000007e */
[----:B--2---:R-:W-:Y:S03]  /*42b0*/  @UP0 UIMAD.WIDE UR8, UR5, 0x4, UR8 ;  /* 0x00000004050808a5 */ /* 0x004fe6000f8e0208 */
[----:B------:R-:W2:Y:S03]  /*42c0*/  @!UP0 LDCU UR5, c[0x0][0x880] ;  /* 0x00011000ff0587ac */ /* 0x000ea60008000800 */
[----:B------:R-:W-:Y:S01]  /*42d0*/  IMAD.U32 R8, RZ, RZ, UR8 ;  /* 0x00000008ff087e24 */ /* 0x000fe2000f8e00ff */
[----:B------:R-:W-:Y:S05]  /*42e0*/  MOV R9, UR9 ;  /* 0x0000000900097c02 */ /* 0x000fea0008000f00 */
[----:B-----5:R3:W5:Y:S02]  /*42f0*/  @P0 LDG.E R67, desc[UR42][R8.64] ;  /* 0x0000002a08430981 */ /* 0x020764000c1e1900 */
[----:B--23--:R-:W-:Y:S07]  /*4300*/  @!P0 IMAD.U32 R67, RZ, RZ, UR5 ;  /* 0x00000005ff438e24 */ /* 0x00cfee000f8e00ff */
.L_x_72:
[----:B-----5:R-:W-:Y:S01]  /*4310*/  @!P3 FSETP.EQ.AND P2, PT, R67, RZ, PT ;  /* 0x000000ff4300b20b */ /* 0x020fe20003f42000 */
[----:B------:R-:W-:Y:S01]  /*4320*/  @!UPT UIADD3 URZ, UPT, UPT, URZ, URZ, URZ ;  /* 0x000000fffffff290 */ /* 0x000fe2000fffe0ff */
[----:B------:R-:W-:Y:S11]  /*4330*/  @!P3 BRA `(.L_x_73) ;  /* 0x000000000014b947 */ /* 0x000ff60003800000 */
[----:B------:R-:W-:Y:S02]  /*4340*/  LOP3.LUT P0, RZ, R126, 0xff, RZ, 0xc0, !PT ;  /* 0x000000ff7eff7812 */ /* 0x000fe4000780c0ff */
[----:B------:R-:W-:Y:S04]  /*4350*/  PLOP3.LUT P2, PT, PT, PT, UP0, 0x80, 0x8 ;  /* 0x000000000008781c */ /* 0x000fe80003f4f008 */
[----:B------:R-:W-:Y:S07]  /*4360*/  PLOP3.LUT P2, PT, P2, PT, PT, 0x8, 0x80 ;  /* 0x000000000080781c */ /* 0x000fee000174e170 */
[----:B------:R-:W-:Y:S11]  /*4370*/  @P0 FSETP.EQ.AND P2, PT, R67, RZ, PT ;  /* 0x000000ff4300020b */ /* 0x000ff60003f42000 */
[----:B------:R-:W-:Y:S02]  /*4380*/  @!UPT UIADD3 URZ, UPT, UPT, URZ, URZ, URZ ;  /* 0x000000fffffff290 */ /* 0x000fe4000fffe0ff */
.L_x_73:
[----:B------:R-:W3:Y:S01]  /*4390*/  LDC.64 R8, c[0x0][0xb10] ;  /* 0x0002c400ff087b82 */ /* 0x000ee20000000a00 */
[----:B------:R-:W-:Y:S01]  /*43a0*/  ULEA UR13, UR6, UR4, 0x3 ;  /* 0x00000004060d7291 */ /* 0x000fe2000f8e18ff */
[----:B------:R-:W-:Y:S01]  /*43b0*/  SHF.L.U32 R30, R27, 0x1f, RZ ;  /* 0x0000001f1b1e7819 */ /* 0x000fe200000006ff */
[----:B------:R-:W-:Y:S01]  /*43c0*/  VIADD R26, R26, 0x1 ;  /* 0x000000011a1a7836 */ /* 0x000fe20000000000 */
[----:B------:R-:W-:Y:S04]  /*43d0*/  @P4 SHF.R.U32.HI R24, RZ, 0x10, R17 ;  /* 0x00000010ff184819 */ /* 0x000fe80000011611 */
[----:B------:R-:W5:Y:S02]  /*43e0*/  LDC.64 R12, c[0x0][0xb18] ;  /* 0x0002c600ff0c7b82 */ /* 0x000f640000000a00 */
[----:B------:R-:W1:Y:S01]  /*43f0*/  SYNCS.PHASECHK.TRANS64.TRYWAIT P5, [UR13+0x50], R30 ;  /* 0x0000501eff0075a7 */ /* 0x000e6200080a110d */
[C---:B---3--:R-:W-:Y:S05]  /*4400*/  @!P1 IMAD.HI.U32 R8, R11.reuse, R8, RZ ;  /* 0x000000080b089227 */ /* 0x048fea00078e00ff */
[----:B--2---:R-:W2:Y:S01]  /*4410*/  @!P1 LDC R0, c[0x0][0xb20] ;  /* 0x0002c800ff009b82 */ /* 0x004ea20000000800 */
[----:B------:R-:W-:Y:S01]  /*4420*/  @!P1 SHF.R.U32.HI R8, RZ, R9, R8 ;  /* 0x00000009ff089219 */ /* 0x000fe20000011608 */
[----:B-----5:R-:W-:Y:S01]  /*4430*/  @!P1 IMAD.HI.U32 R13, R10, R13, RZ ;  /* 0x0000000d0a0d9227 */ /* 0x020fe200078e00ff */
[----:B------:R-:W-:Y:S05]  /*4440*/  @!P1 ISETP.NE.AND P0, PT, R12, 0x1, PT ;  /* 0x000000010c00980c */ /* 0x000fea0003f05270 */
[----:B------:R-:W3:Y:S01]  /*4450*/  @!P1 LDC R2, c[0x0][0xb0c] ;  /* 0x0002c300ff029b82 */ /* 0x000ee20000000800 */
[----:B--2---:R-:W-:Y:S02]  /*4460*/  @!P1 SHF.R.U32.HI R0, RZ, R0, R13 ;  /* 0x00000000ff009219 */ /* 0x004fe4000001160d */
[----:B---3--:R-:W-:Y:S02]  /*4470*/  @!P1 ISETP.NE.AND P3, PT, R2, 0x1, PT ;  /* 0x000000010200980c */ /* 0x008fe40003f65270 */
[----:B------:R-:W-:Y:S02]  /*4480*/  @!P1 SEL R9, R10, R0, !P0 ;  /* 0x000000000a099207 */ /* 0x000fe40004000000 */
[----:B------:R-:W-:Y:S02]  /*4490*/  ELECT P0, URZ, PT ;  /* 0x0000000000ff782f */ /* 0x000fe40003800000 */
[----:B------:R-:W-:Y:S05]  /*44a0*/  @!P1 SEL R8, R11, R8, !P3 ;  /* 0x000000080b089207 */ /* 0x000fea0005800000 */
[----:B------:R-:W-:Y:S02]  /*44b0*/  @!P1 IMAD.IADD R0, R9, 0x1, -R8 ;  /* 0x0000000109009824 */ /* 0x000fe400078e0a08 */
[----:B------:R-:W-:Y:S02]  /*44c0*/  @!P1 IMAD.IADD R8, R8, 0x1, -R9 ;  /* 0x0000000108089824 */ /* 0x000fe400078e0a09 */
[----:B------:R-:W-:Y:S02]  /*44d0*/  @!P1 IMAD R11, R0, R2, R11 ;  /* 0x00000002000b9224 */ /* 0x000fe400078e020b */
[----:B------:R-:W-:Y:S01]  /*44e0*/  @!P1 IMAD R10, R8, R12, R10 ;  /* 0x0000000c080a9224 */ /* 0x000fe200078e020a */
[----:B-1----:R-:W-:Y:S06]  /*44f0*/  @!P5 BRA `(.L_x_74) ;  /* 0x000000300088d947 */ /* 0x002fec0003800000 */
.L_x_134:
[----:B------:R-:W-:Y:S01]  /*4500*/  UIADD3 UR25, UPT, UPT, UR13, 0x40, URZ ;  /* 0x000000400d197890 */ /* 0x000fe2000fffe0ff */
[----:B------:R-:W-:Y:S01]  /*4510*/  PLOP3.LUT P0, PT, P2, P0, PT, 0xf2, 0x2f ;  /* 0x00000000002f781c */ /* 0x000fe20001701e72 */
[----:B------:R-:W-:Y:S01]  /*4520*/  UMOV UR22, 0x0 ;  /* 0x0000000000167882 */ /* 0x000fe20000000000 */
[----:B------:R-:W-:Y:S01]  /*4530*/  UMOV UR23, 0x10000000 ;  /* 0x1000000000177882 */ /* 0x000fe20000000000 */
[----:B------:R-:W-:Y:S01]  /*4540*/  UPRMT UR21, UR38, 0x654, UR25 ;  /* 0x0000065426157896 */ /* 0x000fe20008000019 */
[----:B------:R-:W-:Y:S01]  /*4550*/  UMOV UR28, UR36 ;  /* 0x00000024001c7c82 */ /* 0x000fe20008000000 */
[----:B------:R-:W-:Y:S01]  /*4560*/  UMOV UR20, UR36 ;  /* 0x0000002400147c82 */ /* 0x000fe20008000000 */
[----:B------:R-:W-:Y:S01]  /*4570*/  UMOV UR17, UR25 ;  /* 0x0000001900117c82 */ /* 0x000fe20008000000 */
[----:B------:R-:W-:Y:S01]  /*4580*/  UMOV UR12, UR36 ;  /* 0x00000024000c7c82 */ /* 0x000fe20008000000 */
[----:B------:R-:W-:Y:S05]  /*4590*/  @P4 R2UR UR36, R24 ;  /* 0x00000000182442ca */ /* 0x000fea00000e0000 */
[----:B------:R-:W-:Y:S01]  /*45a0*/  @!P0 IADD3 R2, P2, PT, R28, 0x580, RZ ;  /* 0x000005801c028810 */ /* 0x000fe20007f5e0ff */
[----:B------:R-:W-:Y:S01]  /*45b0*/  @!P0 IMAD R124, R124, 0x30, RZ ;  /* 0x000000307c7c8824 */ /* 0x000fe200078e02ff */
[----:B------:R-:W-:Y:S01]  /*45c0*/  VOTEU.ALL UP3, P0 ;  /* 0x0000000000ff7886 */ /* 0x000fe20000060000 */
[----:B------:R-:W-:Y:S01]  /*45d0*/  VOTEU.ALL UP2, P0 ;  /* 0x0000000000ff7886 */ /* 0x000fe20000040000 */
[----:B------:R-:W-:Y:S01]  /*45e0*/  @!P0 R2UR UR9, R2 ;  /* 0x00000000020982ca */ /* 0x000fe200000e0000 */
[----:B-1----:R-:W-:Y:S01]  /*45f0*/  @!P0 IMAD.X R0, RZ, RZ, R29, P2 ;  /* 0x000000ffff008224 */ /* 0x002fe200010e061d */
[----:B------:R-:W-:Y:S01]  /*4600*/  @!P0 R2UR UR26, R124 ;  /* 0x000000007c1a82ca */ /* 0x000fe200000e0000 */
[----:B------:R-:W-:Y:S01]  /*4610*/  @!P0 IMAD.SHL.U32 R125, R125, 0x80, RZ ;  /* 0x000000807d7d8824 */ /* 0x000fe200078e00ff */
[----:B------:R-:W-:Y:S01]  /*4620*/  VOTEU.ALL UP1, P0 ;  /* 0x0000000000ff7886 */ /* 0x000fe20000020000 */
[----:B------:R-:W-:Y:S01]  /*4630*/  IMAD.IADD R124, R10, 0x1, R122 ;  /* 0x000000010a7c7824 */ /* 0x000fe200078e027a */
[----:B------:R-:W-:Y:S02]  /*4640*/  @!P0 R2UR UR8, R0 ;  /* 0x00000000000882ca */ /* 0x000fe400000e0000 */
[----:B------:R-:W-:Y:S01]  /*4650*/  @!P0 R2UR UR27, R125 ;  /* 0x000000007d1b82ca */ /* 0x000fe200000e0000 */
[----:B------:R-:W-:Y:S01]  /*4660*/  @!UP1 UIMAD UR5, UR6, 0x3000, UR4 ;  /* 0x00003000060598a4 */ /* 0x000fe2000f8e0204 */
[----:B------:R-:W-:Y:S03]  /*4670*/  IMAD.IADD R125, R11, 0x1, R123 ;  /* 0x000000010b7d7824 */ /* 0x000fe600078e027b */
[----:B------:R-:W-:Y:S01]  /*4680*/  @!UP1 UIADD3 UR24, UPT, UPT, UR5, 0x200, URZ ;  /* 0x0000020005189890 */ /* 0x000fe2000fffe0ff */
[----:B------:R-:W-:Y:S01]  /*4690*/  IMAD.U32 R8, RZ, RZ, UR9 ;  /* 0x00000009ff087e24 */ /* 0x000fe2000f8e00ff */
[----:B------:R-:W-:Y:S02]  /*46a0*/  @!UP1 UIADD3 UR18, UPT, UPT, UR26, 0x10, URZ ;  /* 0x000000101a129890 */ /* 0x000fe4000fffe0ff */
[----:B------:R-:W-:Y:S02]  /*46b0*/  @!UP1 UIADD3 UR16, UPT, UPT, UR5, 0x1200, URZ ;  /* 0x0000120005109890 */ /* 0x000fe4000fffe0ff */
[----:B------:R-:W-:Y:S01]  /*46c0*/  IMAD.U32 R9, RZ, RZ, UR8 ;  /* 0x00000008ff097e24 */ /* 0x000fe2000f8e00ff */
[----:B------:R-:W-:Y:S01]  /*46d0*/  @!P0 R2UR UR30, R8 ;  /* 0x00000000081e82ca */ /* 0x000fe200000e0000 */
[----:B------:R-:W-:Y:S01]  /*46e0*/  UMOV UR19, UR27 ;  /* 0x0000001b00137c82 */ /* 0x000fe20008000000 */
[----:B------:R-:W-:Y:S02]  /*46f0*/  @!UP1 UIADD3 UR10, UPT, UPT, UR26, 0x20, URZ ;  /* 0x000000201a0a9890 */ /* 0x000fe4000fffe0ff */
[----:B------:R-:W-:Y:S01]  /*4700*/  @!P0 R2UR UR31, R9 ;  /* 0x00000000091f82ca */ /* 0x000fe200000e0000 */
[----:B------:R-:W-:Y:S01]  /*4710*/  @!UP1 UIADD3 UR8, UPT, UPT, UR5, 0x2200, URZ ;  /* 0x0000220005089890 */ /* 0x000fe2000fffe0ff */
[----:B------:R-:W-:Y:S01]  /*4720*/  VOTEU.ALL UP1, P0 ;  /* 0x0000000000ff7886 */ /* 0x000fe20000020000 */
[----:B------:R-:W-:Y:S01]  /*4730*/  UMOV UR9, UR25 ;  /* 0x0000001900097c82 */ /* 0x000fe20008000000 */
[----:B------:R-:W-:Y:S09]  /*4740*/  UMOV UR11, UR27 ;  /* 0x0000001b000b7c82 */ /* 0x000ff20008000000 */
[----:B------:R2:W-:Y:S01]  /*4750*/  @!UP3 UTMALDG.3D [UR24], [UR30], desc[UR22] ;  /* 0x000016181e00b5b4 */ /* 0x0005e20008011000 */
[----:B------:R2:W-:Y:S01]  /*4760*/  @!UP2 UTMALDG.3D [UR16], [UR30], desc[UR22] ;  /* 0x000016101e00a5b4 */ /* 0x0005e20008011000 */
[----:B------:R2:W-:Y:S01]  /*4770*/  @!UP1 UTMALDG.3D [UR8], [UR30], desc[UR22] ;  /* 0x000016081e0095b4 */ /* 0x0005e20008011000 */
[----:B------:R2:W-:Y:S01]  /*4780*/  @!P0 SYNCS.ARRIVE.TRANS64.RED.A0TR RZ, [UR13+0x40], R23 ;  /* 0x00004017ffff89a7 */ /* 0x0005e2000830040d */
[C---:B------:R-:W-:Y:S04]  /*4790*/  ISETP.NE.AND P0, PT, R26.reuse, 0x2, PT ;  /* 0x000000021a00780c */ /* 0x040fe80003f05270 */
[----:B------:R-:W-:Y:S02]  /*47a0*/  SEL R0, RZ, 0x1, P0 ;  /* 0x00000001ff007807 */ /* 0x000fe40000000000 */
[----:B------:R-:W-:Y:S02]  /*47b0*/  SEL R26, R26, RZ, P0 ;  /* 0x000000ff1a1a7207 */ /* 0x000fe40000000000 */
[----:B------:R-:W-:Y:S01]  /*47c0*/  LOP3.LUT R25, R25, R0, RZ, 0x3c, !PT ;  /* 0x0000000019197212 */ /* 0x000fe200078e3cff */
[----:B------:R-:W-:Y:S01]  /*47d0*/  SYNCS.ARRIVE.TRANS64.RED.A1T0 RZ, [UR21], RZ ;  /* 0x000000ffffff79a7 */ /* 0x000fe20008100415 */
[----:B------:R-:W-:Y:S04]  /*47e0*/  UIADD3 UR21, UPT, UPT, UR6, 0x1, URZ ;  /* 0x0000000106157890 */ /* 0x000fe8000fffe0ff */
[----:B------:R-:W-:Y:S04]  /*47f0*/  UISETP.NE.AND UP1, UPT, UR21, 0x2, UPT ;  /* 0x000000021500788c */ /* 0x000fe8000bf25270 */
[----:B------:R-:W-:Y:S02]  /*4800*/  USEL UR13, URZ, 0x1, UP1 ;  /* 0x00000001ff0d7887 */ /* 0x000fe40008800000 */
[----:B------:R-:W-:Y:S02]  /*4810*/  USEL UR6, UR21, URZ, UP1 ;  /* 0x000000ff15067287 */ /* 0x000fe40008800000 */
[----:B------:R-:W-:Y:S02]  /*4820*/  UPLOP3.LUT UP1, UPT, UPT, UPT, UPT, 0x80, 0x8 ;  /* 0x000000000008789c */ /* 0x000fe40003f2f070 */
[----:B------:R-:W-:Y:S01]  /*4830*/  LOP3.LUT R27, R27, UR13, RZ, 0x3c, !PT ;  /* 0x0000000d1b1b7c12 */ /* 0x000fe2000f8e3cff */
[----:B--2---:R-:W-:Y:S08]  /*4840*/  @P4 BRA `(.L_x_75) ;  /* 0xfffffff400644947 */ /* 0x004ff0000383ffff */
[----:B------:R-:W-:Y:S01]  /*4850*/  UIADD3 UR5, UPT, UPT, UR4, 0x50, URZ ;  /* 0x0000005004057890 */ /* 0x000fe2000fffe0ff */
[----:B------:R-:W-:-:S03]  /*4860*/  SHF.L.U32 R2, R27, 0x1f, RZ ;  /* 0x0000001f1b027819 */ /* 0x000fc600000006ff */
[----:B------:R-:W-:-:S09]  /*4870*/  ULEA UR4, UR6, UR5, 0x3 ;  /* 0x0000000506047291 */ /* 0x000fd2000f8e18ff */
[----:B------:R-:W1:Y:S02]  /*4880*/  SYNCS.PHASECHK.TRANS64.TRYWAIT P0, [UR4], R2 ;  /* 0x00000002ff0075a7 */ /* 0x000e640008001104 */
[----:B-1----:R-:W-:Y:S05]  /*4890*/  @!P0 BRA `(.L_x_76) ;  /* 0x0000002c00b88947 */ /* 0x002fea0003800000 */
.L_x_136:
[----:B------:R-:W-:-:S04]  /*48a0*/  UIADD3 UR6, UPT, UPT, UR6, 0x1, URZ ;  /* 0x0000000106067890 */ /* 0x000fc8000fffe0ff */
[----:B------:R-:W-:-:S04]  /*48b0*/  UISETP.NE.AND UP0, UPT, UR6, 0x2, UPT ;  /* 0x000000020600788c */ /* 0x000fc8000bf05270 */
[----:B------:R-:W-:Y:S02]  /*48c0*/  USEL UR4, URZ, 0x1, UP0 ;  /* 0x00000001ff047887 */ /* 0x000fe40008000000 */
[----:B------:R-:W-:-:S04]  /*48d0*/  USEL UR6, UR6, URZ, UP0 ;  /* 0x000000ff06067287 */ /* 0x000fc80008000000 */
[----:B------:R-:W-:Y:S01]  /*48e0*/  ULEA UR6, UR6, UR5, 0x3 ;  /* 0x0000000506067291 */ /* 0x000fe2000f8e18ff */
[----:B-1----:R-:W-:-:S04]  /*48f0*/  LOP3.LUT R2, R27, UR4, RZ, 0x3c, !PT ;  /* 0x000000041b027c12 */ /* 0x002fc8000f8e3cff */
[----:B------:R-:W-:Y:S01]  /*4900*/  SHF.L.U32 R2, R2, 0x1f, RZ ;  /* 0x0000001f02027819 */ /* 0x000fe200000006ff */
[----:B------:R-:W-:-:S07]  /*4910*/  IMAD.U32 R0, RZ, RZ, UR6 ;  /* 0x00000006ff007e24 */ /* 0x000fce000f8e00ff */
.L_x_77:
[----:B-1----:R1:W2:Y:S02]  /*4920*/  SYNCS.PHASECHK.TRANS64.TRYWAIT P0, [R0+URZ], R2 ;  /* 0x00000002000075a7 */ /* 0x0022a400080011ff */
[----:B--2---:R-:W-:Y:S05]  /*4930*/  @!P0 NANOSLEEP.SYNCS 0x989680 ;  /* 0x009896800000895d */ /* 0x004fea0003900000 */
[----:B------:R-:W2:Y:S02]  /*4940*/  @!P0 SYNCS.PHASECHK.TRANS64 P0, [R0+URZ], R2 ;  /* 0x00000002000085a7 */ /* 0x000ea400080010ff */
[----:B--2---:R-:W-:Y:S05]  /*4950*/  @P0 EXIT ;  /* 0x000000000000094d */ /* 0x004fea0003800000 */
[----:B------:R-:W-:Y:S05]  /*4960*/  BRA `(.L_x_77) ;  /* 0xfffffffc00ec7947 */ /* 0x000fea000383ffff */
.L_x_67:
[----:B------:R-:W-:-:S06]  /*4970*/  UISETP.GE.AND UP1, UPT, UR8, 0x4, UPT ;  /* 0x000000040800788c */ /* 0x000fcc000bf26270 */
[----:B------:R-:W-:-:S13]  /*4980*/  PLOP3.LUT P0, PT, PT, PT, UP1, 0x80, 0x8 ;  /* 0x000000000008781c */ /* 0x000fda0003f0f018 */
[----:B------:R-:W-:Y:S05]  /*4990*/  @!P0 EXIT ;  /* 0x000000000000894d */ /* 0x000fea0003800000 */
[----:B------:R-:W-:Y:S01]  /*49a0*/  BAR.SYNC.DEFER_BLOCKING 0x6, 0xa0 ;  /* 0x0182800000007b1d */ /* 0x000fe20000010000 */
[C---:B------:R-:W-:Y:S02]  /*49b0*/  IMAD.SHL.U32 R2, R138.reuse, 0x10, RZ ;  /* 0x000000108a027824 */ /* 0x040fe400078e00ff */
[----:B------:R-:W-:Y:S02]  /*49c0*/  HFMA2 R137, -RZ, RZ, 0, 5.9604644775390625e-08 ;  /* 0x00000001ff897431 */ /* 0x000fe400000001ff */
[C---:B------:R-:W-:Y:S01]  /*49d0*/  IMAD.U32 R22, R138.reuse, 0x10000, RZ ;  /* 0x000100008a167824 */ /* 0x040fe200078e00ff */
[----:B------:R-:W-:Y:S01]  /*49e0*/  MOV R141, RZ ;  /* 0x000000ff008d7202 */ /* 0x000fe20000000f00 */
[----:B------:R-:W-:Y:S01]  /*49f0*/  IMAD.SHL.U32 R130, R138, 0x2, RZ ;  /* 0x000000028a827824 */ /* 0x000fe200078e00ff */
[----:B------:R-:W-:Y:S01]  /*4a00*/  UMOV UR37, 0x400 ;  /* 0x0000040000257882 */ /* 0x000fe20000000000 */
[----:B------:R-:W1:Y:S01]  /*4a10*/  LDC R129, c[0x0][0x370] ;  /* 0x0000dc00ff817b82 */ /* 0x000e620000000800 */
[----:B------:R-:W-:Y:S01]  /*4a20*/  ULEA UR37, UR38, UR37, 0x18 ;  /* 0x0000002526257291 */ /* 0x000fe2000f8ec0ff */
[----:B------:R-:W-:Y:S01]  /*4a30*/  LOP3.LUT P0, R3, R2, 0x40, RZ, 0xc0, !PT ;  /* 0x0000004002037812 */ /* 0x000fe2000780c0ff */
[----:B------:R-:W-:Y:S01]  /*4a40*/  IMAD.MOV.U32 R66, RZ, RZ, RZ ;  /* 0x000000ffff427224 */ /* 0x000fe200078e00ff */
[----:B------:R-:W-:Y:S01]  /*4a50*/  LOP3.LUT R22, R22, 0x600000, RZ, 0xc0, !PT ;  /* 0x0060000016167812 */ /* 0x000fe200078ec0ff */
[----:B------:R-:W-:Y:S01]  /*4a60*/  IMAD.MOV.U32 R136, RZ, RZ, RZ ;  /* 0x000000ffff887224 */ /* 0x000fe200078e00ff */
[----:B------:R-:W-:-:S02]  /*4a70*/  LOP3.LUT R130, R3, 0x8, R130, 0xf8, !PT ;  /* 0x0000000803827812 */ /* 0x000fc400078ef882 */
[----:B------:R-:W-:Y:S01]  /*4a80*/  CS2R R134, SRZ ;  /* 0x0000000000867805 */ /* 0x000fe2000001ff00 */
[----:B------:R-:W2:Y:S01]  /*4a90*/  LDC R62, c[0x0][0xb0c] ;  /* 0x0002c300ff3e7b82 */ /* 0x000ea20000000800 */
[----:B------:R-:W-:Y:S01]  /*4aa0*/  P2R R132, PR, RZ, 0x1 ;  /* 0x00000001ff847803 */ /* 0x000fe20000000000 */
[----:B------:R-:W4:Y:S01]  /*4ab0*/  LDCU.64 UR48, c[0x0][0x348] ;  /* 0x00006900ff3077ac */ /* 0x000f220008000a00 */
[----:B------:R-:W-:Y:S02]  /*4ac0*/  LOP3.LUT R130, R130, 0x7b0, R2, 0xf8, !PT ;  /* 0x000007b082827812 */ /* 0x000fe400078ef802 */
[----:B------:R-:W-:Y:S01]  /*4ad0*/  LOP3.LUT R138, R138, 0x60, RZ, 0xc0, !PT ;  /* 0x000000608a8a7812 */ /* 0x000fe200078ec0ff */
[----:B------:R-:W1:Y:S02]  /*4ae0*/  LDCU.64 UR40, c[0x0][0x888] ;  /* 0x00011100ff2877ac */ /* 0x000e640008000a00 */
[----:B------:R-:W1:Y:S01]  /*4af0*/  LDC R127, c[0x0][0xb20] ;  /* 0x0002c800ff7f7b82 */ /* 0x000e620000000800 */
[----:B------:R-:W3:Y:S01]  /*4b00*/  LDS R0, [UR37+0x120] ;  /* 0x00012025ff007984 */ /* 0x000ee20008000800 */
[----:B------:R-:W-:Y:S01]  /*4b10*/  UIADD3 UR46, UPT, UPT, UR37, 0x200, URZ ;  /* 0x00000200252e7890 */ /* 0x000fe2000fffe0ff */
[----:B------:R-:W-:Y:S01]  /*4b20*/  UMOV UR39, URZ ;  /* 0x000000ff00277c82 */ /* 0x000fe20008000000 */
[----:B------:R-:W-:-:S04]  /*4b30*/  UMOV UR45, URZ ;  /* 0x000000ff002d7c82 */ /* 0x000fc80008000000 */
[----:B------:R-:W1:Y:S08]  /*4b40*/  LDC R61, c[0x0][0xb30] ;  /* 0x0002cc00ff3d7b82 */ /* 0x000e700000000800 */
[----:B------:R-:W1:Y:S08]  /*4b50*/  LDC.64 R120, c[0x0][0xb10] ;  /* 0x0002c400ff787b82 */ /* 0x000e700000000a00 */
[----:B------:R-:W1:Y:S08]  /*4b60*/  LDC.64 R58, c[0x0][0xb18] ;  /* 0x0002c600ff3a7b82 */ /* 0x000e700000000a00 */
[----:B------:R-:W1:Y:S08]  /*4b70*/  LDC.64 R116, c[0x0][0x888] ;  /* 0x00022200ff747b82 */ /* 0x000e700000000a00 */
[----:B------:R-:W1:Y:S01]  /*4b80*/  LDC.64 R56, c[0x0][0xb28] ;  /* 0x0002ca00ff387b82 */ /* 0x000e620000000a00 */
[----:B---3--:R-:W-:-:S07]  /*4b90*/  IMAD.IADD R22, R0, 0x1, R22 ;  /* 0x0000000100167824 */ /* 0x008fce00078e0216 */
[----:B------:R-:W3:Y:S08]  /*4ba0*/  LDC.64 R118, c[0x0][0x890] ;  /* 0x00022400ff767b82 */ /* 0x000ef00000000a00 */
[----:B------:R-:W1:Y:S08]  /*4bb0*/  LDC.64 R114, c[0x0][0x8b0] ;  /* 0x00022c00ff727b82 */ /* 0x000e700000000a00 */
[----:B------:R-:W1:Y:S08]  /*4bc0*/  LDC.64 R112, c[0x0][0x8a8] ;  /* 0x00022a00ff707b82 */ /* 0x000e700000000a00 */
[----:B--2-4-:R-:W1:Y:S02]  /*4bd0*/  LDC R128, c[0x0][0x374] ;  /* 0x0000dd00ff807b82 */ /* 0x014e640000000800 */
.L_x_99:
[----:B------:R-:W-:Y:S02]  /*4be0*/  LEA R0, R141, UR37, 0x3 ;  /* 0x000000258d007c11 */ /* 0x000fe4000f8e18ff */
[----:B------:R-:W-:Y:S02]  /*4bf0*/  SHF.L.U32 R2, R135, 0x1f, RZ ;  /* 0x0000001f87027819 */ /* 0x000fe400000006ff */
[----:B------:R-:W-:Y:S02]  /*4c00*/  LEA R16, R141, UR37, 0x4 ;  /* 0x000000258d107c11 */ /* 0x000fe4000f8e20ff */
[----:B------:R-:W2:Y:S02]  /*4c10*/  SYNCS.PHASECHK.TRANS64.TRYWAIT P0, [R0+URZ+0x70], R2 ;  /* 0x00007002000075a7 */ /* 0x000ea400080011ff */
[----:B-12---:R-:W-:Y:S05]  /*4c20*/  @!P0 BRA `(.L_x_78) ;  /* 0x0000002800ec8947 */ /* 0x006fea0003800000 */
.L_x_137:
[----:B------:R-:W4:Y:S01]  /*4c30*/  LDC.64 R10, c[0x0][0xb10] ;  /* 0x0002c400ff0a7b82 */ /* 0x000f220000000a00 */
[----:B------:R-:W3:Y:S01]  /*4c40*/  LDS.128 R16, [R16+0x100] ;  /* 0x0001000010107984 */ /* 0x000ee20000000c00 */
[----:B-1----:R-:W-:Y:S01]  /*4c50*/  ISETP.NE.AND P1, PT, R61, 0x1, PT ;  /* 0x000000013d00780c */ /* 0x002fe20003f25270 */
[----:B--2---:R-:W-:Y:S01]  /*4c60*/  VIADD R0, R0, 0x80 ;  /* 0x0000008000007836 */ /* 0x004fe20000000000 */
[----:B------:R-:W-:Y:S04]  /*4c70*/  ISETP.GE.AND P0, PT, R60, 0x1, PT ;  /* 0x000000013c00780c */ /* 0x000fe80003f06270 */
[----:B------:R-:W1:Y:S01]  /*4c80*/  LDC.64 R8, c[0x0][0xb18] ;  /* 0x0002c600ff087b82 */ /* 0x000e620000000a00 */
[----:B------:R-:W-:Y:S01]  /*4c90*/  PRMT R0, RZ, 0x654, R0 ;  /* 0x00000654ff007816 */ /* 0x000fe20000000000 */
[----:B------:R-:W-:Y:S01]  /*4ca0*/  @!PT LDS RZ, [RZ] ;  /* 0x00000000fffff984 */ /* 0x000fe20000000800 */
[----:B------:R-:W-:Y:S01]  /*4cb0*/  @!PT LDS RZ, [RZ] ;  /* 0x00000000fffff984 */ /* 0x000fe20000000800 */
[----:B------:R-:W-:Y:S01]  /*4cc0*/  @!PT LDS RZ, [RZ] ;  /* 0x00000000fffff984 */ /* 0x000fe20000000800 */
[----:B------:R-:W-:Y:S01]  /*4cd0*/  @!PT LDS RZ, [RZ] ;  /* 0x00000000fffff984 */ /* 0x000fe20000000800 */
[----:B------:R2:W-:Y:S06]  /*4ce0*/  MEMBAR.ALL.CTA ;  /* 0x0000000000007992 */ /* 0x0005ec0000008000 */
[----:B--2---:R-:W2:Y:S01]  /*4cf0*/  FENCE.VIEW.ASYNC.S ;  /* 0x00000000000073c6 */ /* 0x004ea20000000000 */
[----:B------:R-:W1:Y:S08]  /*4d00*/  @!P1 LDC R12, c[0x0][0xb20] ;  /* 0x0002c800ff0c9b82 */ /* 0x000e700000000800 */
[----:B------:R-:W1:Y:S01]  /*4d10*/  @!P1 LDC R7, c[0x0][0xb0c] ;  /* 0x0002c300ff079b82 */ /* 0x000e620000000800 */
[----:B--2---:R2:W-:Y:S01]  /*4d20*/  SYNCS.ARRIVE.TRANS64.RED.A1T0 RZ, [R0+URZ], RZ ;  /* 0x000000ff00ff79a7 */ /* 0x0045e200081004ff */
[----:B---3--:R-:W-:Y:S04]  /*4d30*/  LOP3.LUT P4, RZ, R18, 0x1, RZ, 0xc0, !PT ;  /* 0x0000000112ff7812 */ /* 0x008fe8000788c0ff */
[----:B------:R-:W-:Y:S09]  /*4d40*/  P2R R139, PR, RZ, 0x10 ;  /* 0x00000010ff8b7803 */ /* 0x000ff20000000000 */
[----:B------:R-:W-:Y:S02]  /*4d50*/  @P4 MOV R64, R16 ;  /* 0x0000001000404202 */ /* 0x000fe40000000f00 */
[----:B------:R-:W-:Y:S01]  /*4d60*/  @P4 LOP3.LUT R63, R17, 0xffff, RZ, 0xc0, !PT ;  /* 0x0000ffff113f4812 */ /* 0x000fe200078ec0ff */
[----:B--2-4-:R-:W-:Y:S06]  /*4d70*/  @!P0 BRA `(.L_x_79) ;  /* 0x0000000000a48947 */ /* 0x014fec0003800000 */
[----:B------:R-:W-:Y:S01]  /*4d80*/  IMAD.HI.U32 R0, R128, R59, RZ ;  /* 0x0000003b80007227 */ /* 0x000fe200078e00ff */
[----:B------:R-:W-:Y:S02]  /*4d90*/  ISETP.NE.AND P0, PT, R58, 0x1, PT ;  /* 0x000000013a00780c */ /* 0x000fe40003f05270 */
[----:B------:R-:W-:Y:S01]  /*4da0*/  ISETP.NE.AND P2, PT, R60, 0x1, PT ;  /* 0x000000013c00780c */ /* 0x000fe20003f45270 */
[----:B------:R-:W-:Y:S01]  /*4db0*/  IMAD.HI.U32 R4, R129, R120, RZ ;  /* 0x0000007881047227 */ /* 0x000fe200078e00ff */
[----:B------:R-:W-:Y:S02]  /*4dc0*/  SHF.R.U32.HI R0, RZ, R127, R0 ;  /* 0x0000007fff007219 */ /* 0x000fe40000011600 */
[----:B------:R-:W-:Y:S01]  /*4dd0*/  ISETP.NE.AND P3, PT, R62, 0x1, PT ;  /* 0x000000013e00780c */ /* 0x000fe20003f65270 */
[----:B------:R-:W-:Y:S01]  /*4de0*/  IMAD.HI.U32 R6, R63, R59, RZ ;  /* 0x0000003b3f067227 */ /* 0x000fe200078e00ff */
[-C--:B------:R-:W-:Y:S02]  /*4df0*/  SHF.R.U32.HI R4, RZ, R121.reuse, R4 ;  /* 0x00000079ff047219 */ /* 0x080fe40000011604 */
[----:B------:R-:W-:Y:S01]  /*4e00*/  SEL R0, R128, R0, !P0 ;  /* 0x0000000080007207 */ /* 0x000fe20004000000 */
[----:B------:R-:W-:Y:S01]  /*4e10*/  IMAD.HI.U32 R5, R64, R120, RZ ;  /* 0x0000007840057227 */ /* 0x000fe200078e00ff */
[----:B------:R-:W-:Y:S03]  /*4e20*/  SEL R4, R129, R4, !P3 ;  /* 0x0000000481047207 */ /* 0x000fe60005800000 */
[-C--:B------:R-:W-:Y:S01]  /*4e30*/  IMAD.HI.U32 R3, R0, R56.reuse, RZ ;  /* 0x0000003800037227 */ /* 0x080fe200078e00ff */
[----:B------:R-:W-:Y:S03]  /*4e40*/  SHF.R.U32.HI R5, RZ, R121, R5 ;  /* 0x00000079ff057219 */ /* 0x000fe60000011605 */
[----:B------:R-:W-:Y:S01]  /*4e50*/  IMAD.HI.U32 R2, R4, R56, RZ ;  /* 0x0000003804027227 */ /* 0x000fe200078e00ff */
[----:B------:R-:W-:Y:S02]  /*4e60*/  @P2 SHF.R.U32.HI R0, RZ, R57, R3 ;  /* 0x00000039ff002219 */ /* 0x000fe40000011603 */
[----:B------:R-:W-:Y:S02]  /*4e70*/  SHF.R.U32.HI R3, RZ, R127, R6 ;  /* 0x0000007fff037219 */ /* 0x000fe40000011606 */
[----:B------:R-:W-:Y:S01]  /*4e80*/  @P2 SHF.R.U32.HI R4, RZ, R57, R2 ;  /* 0x00000039ff042219 */ /* 0x000fe20000011602 */
[----:B------:R-:W-:Y:S01]  /*4e90*/  IMAD R0, R60, R0, RZ ;  /* 0x000000003c007224 */ /* 0x000fe200078e02ff */
[----:B------:R-:W-:Y:S02]  /*4ea0*/  SEL R3, R63, R3, !P0 ;  /* 0x000000033f037207 */ /* 0x000fe40004000000 */
[----:B------:R-:W-:Y:S01]  /*4eb0*/  SEL R2, R64, R5, !P3 ;  /* 0x0000000540027207 */ /* 0x000fe20005800000 */
[----:B------:R-:W-:Y:S01]  /*4ec0*/  IMAD R5, R60, R4, RZ ;  /* 0x000000043c057224 */ /* 0x000fe200078e02ff */
[C---:B------:R-:W-:Y:S01]  /*4ed0*/  ISETP.GE.AND P0, PT, R3.reuse, R0, PT ;  /* 0x000000000300720c */ /* 0x040fe20003f06270 */
[C---:B------:R-:W-:Y:S03]  /*4ee0*/  IMAD.HI.U32 R0, R3.reuse, R56, RZ ;  /* 0x0000003803007227 */ /* 0x040fe600078e00ff */
[C---:B------:R-:W-:Y:S02]  /*4ef0*/  ISETP.GE.OR P0, PT, R2.reuse, R5, P0 ;  /* 0x000000050200720c */ /* 0x040fe40000706670 */
[----:B------:R-:W-:Y:S04]  /*4f00*/  SHF.R.U32.HI R0, RZ, R57, R0 ;  /* 0x00000039ff007219 */ /* 0x000fe80000011600 */
[C---:B------:R-:W-:Y:S05]  /*4f10*/  SEL R6, R3.reuse, R0, !P2 ;  /* 0x0000000003067207 */ /* 0x040fea0005000000 */
        /* <DEDUP_REMOVED lines=14> */
[----:B------:R-:W-:Y:S07]  /*5000*/  IMAD R63, R3, R58, R63 ;  /* 0x0000003a033f7224 */ /* 0x000fee00078e023f */
.L_x_79:
[----:B------:R-:W-:Y:S01]  /*5010*/  @!P1 IMAD.HI.U32 R0, R64, R10, RZ ;  /* 0x0000000a40009227 */ /* 0x000fe200078e00ff */
[----:B-1----:R-:W-:Y:S01]  /*5020*/  @!P1 ISETP.NE.AND P0, PT, R8, 0x1, PT ;  /* 0x000000010800980c */ /* 0x002fe20003f05270 */
[----:B------:R-:W-:Y:S01]  /*5030*/  ULOP3.LUT UP0, URZ, UR46, 0x90, URZ, 0xc0, !UPT ;  /* 0x000000902eff7892 */ /* 0x000fe2000f80c0ff */
[----:B------:R-:W-:Y:S01]  /*5040*/  @!P1 ISETP.NE.AND P2, PT, R7, 0x1, PT ;  /* 0x000000010700980c */ /* 0x000fe20003f45270 */
[----:B------:R-:W-:Y:S01]  /*5050*/  @!P1 IMAD.HI.U32 R2, R63, R9, RZ ;  /* 0x000000093f029227 */ /* 0x000fe200078e00ff */
[----:B------:R-:W-:Y:S02]  /*5060*/  @!P1 SHF.R.U32.HI R0, RZ, R11, R0 ;  /* 0x0000000bff009219 */ /* 0x000fe40000011600 */
[----:B------:R-:W-:Y:S01]  /*5070*/  @P4 SHF.R.U32.HI R133, RZ, 0x10, R17 ;  /* 0x00000010ff854819 */ /* 0x000fe20000011611 */
[----:B------:R-:W-:Y:S01]  /*5080*/  VIADD R141, R141, 0x1 ;  /* 0x000000018d8d7836 */ /* 0x000fe20000000000 */
[----:B------:R-:W-:Y:S02]  /*5090*/  @!P1 SHF.R.U32.HI R2, RZ, R12, R2 ;  /* 0x0000000cff029219 */ /* 0x000fe40000011602 */
[----:B------:R-:W-:Y:S02]  /*50a0*/  @!P1 SEL R3, R64, R0, !P2 ;  /* 0x0000000040039207 */ /* 0x000fe40005000000 */
[----:B------:R-:W-:Y:S05]  /*50b0*/  @!P1 SEL R2, R63, R2, !P0 ;  /* 0x000000023f029207 */ /* 0x000fea0004000000 */
[----:B------:R-:W-:Y:S02]  /*50c0*/  @!P1 IMAD.IADD R0, R2, 0x1, -R3 ;  /* 0x0000000102009824 */ /* 0x000fe400078e0a03 */
[----:B------:R-:W-:Y:S02]  /*50d0*/  @!P1 IMAD.IADD R2, R3, 0x1, -R2 ;  /* 0x0000000103029824 */ /* 0x000fe400078e0a02 */
[----:B------:R-:W-:Y:S02]  /*50e0*/  @!P1 IMAD R64, R0, R7, R64 ;  /* 0x0000000700409224 */ /* 0x000fe400078e0240 */
[----:B------:R-:W-:Y:S01]  /*50f0*/  @!P1 IMAD R63, R2, R8, R63 ;  /* 0x00000008023f9224 */ /* 0x000fe200078e023f */
[----:B------:R-:W-:Y:S06]  /*5100*/  BRA.U !UP0, `(.L_x_80) ;  /* 0x00000001087c7547 */ /* 0x000fec000b800000 */
[----:B------:R-:W1:Y:S01]  /*5110*/  LDCU.64 UR8, c[0x4][0x80] ;  /* 0x01001000ff0877ac */ /* 0x000e620008000a00 */
[----:B------:R-:W-:Y:S01]  /*5120*/  MOV R2, 0x0 ;  /* 0x0000000000027802 */ /* 0x000fe20000000f00 */
[----:B------:R-:W-:Y:S02]  /*5130*/  HFMA2 R12, -RZ, RZ, 0, 5.9604644775390625e-08 ;  /* 0x00000001ff0c7431 */ /* 0x000fe400000001ff */
[----:B------:R-:W-:Y:S01]  /*5140*/  IMAD.MOV.U32 R8, RZ, RZ, 0x70 ;  /* 0x00000070ff087424 */ /* 0x000fe200078e00ff */
[----:B------:R2:W3:Y:S01]  /*5150*/  LDC.64 R14, c[0x4][R2] ;  /* 0x01000000020e7b82 */ /* 0x0004e20000000a00 */
[----:B------:R-:W4:Y:S01]  /*5160*/  LDCU.64 UR6, c[0x4][0x88] ;  /* 0x01001100ff0677ac */ /* 0x000f220008000a00 */
[----:B------:R-:W-:Y:S01]  /*5170*/  IMAD.MOV.U32 R13, RZ, RZ, RZ ;  /* 0x000000ffff0d7224 */ /* 0x000fe200078e00ff */
[----:B------:R-:W2:Y:S01]  /*5180*/  LDCU.64 UR4, c[0x4][0x8] ;  /* 0x01000100ff0477ac */ /* 0x000ea20008000a00 */
[----:B-1----:R-:W-:Y:S01]  /*5190*/  MOV R5, UR9 ;  /* 0x0000000900057c02 */ /* 0x002fe20008000f00 */
[----:B------:R-:W-:Y:S01]  /*51a0*/  IMAD.U32 R4, RZ, RZ, UR8 ;  /* 0x00000008ff047e24 */ /* 0x000fe2000f8e00ff */
[----:B----4-:R-:W-:Y:S01]  /*51b0*/  MOV R7, UR7 ;  /* 0x0000000700077c02 */ /* 0x010fe20008000f00 */
[----:B------:R-:W-:Y:S01]  /*51c0*/  IMAD.U32 R6, RZ, RZ, UR6 ;  /* 0x00000006ff067e24 */ /* 0x000fe2000f8e00ff */
[----:B--2---:R-:W-:Y:S01]  /*51d0*/  MOV R11, UR5 ;  /* 0x00000005000b7c02 */ /* 0x004fe20008000f00 */
[----:B------:R-:W-:Y:S02]  /*51e0*/  IMAD.U32 R10, RZ, RZ, UR4 ;  /* 0x00000004ff0a7e24 */ /* 0x000fe4000f8e00ff */
[----:B------:R-:W-:Y:S07]  /*51f0*/  LEPC R20, `(.L_x_81) ;  /* 0x000000001014794e */ /* 0x000fee0000000000 */
[----:B---3-5:R-:W-:Y:S05]  /*5200*/  CALL.ABS.NOINC R14 ;  /* 0x000000000e007343 */ /* 0x028fea0003c00000 */
.L_x_81:
[----:B------:R-:W1:Y:S01]  /*5210*/  LDCU.64 UR8, c[0x4][0x80] ;  /* 0x01001000ff0877ac */ /* 0x000e620008000a00 */
[----:B------:R-:W2:Y:S01]  /*5220*/  LDC.64 R2, c[0x4][R2] ;  /* 0x0100000002027b82 */ /* 0x000ea20000000a00 */
[----:B------:R-:W-:Y:S02]  /*5230*/  HFMA2 R12, -RZ, RZ, 0, 5.9604644775390625e-08 ;  /* 0x00000001ff0c7431 */ /* 0x000fe400000001ff */
[----:B------:R-:W-:Y:S02]  /*5240*/  IMAD.MOV.U32 R8, RZ, RZ, 0x70 ;  /* 0x00000070ff087424 */ /* 0x000fe400078e00ff */
[----:B------:R-:W-:Y:S01]  /*5250*/  IMAD.MOV.U32 R13, RZ, RZ, RZ ;  /* 0x000000ffff0d7224 */ /* 0x000fe200078e00ff */
[----:B------:R-:W3:Y:S01]  /*5260*/  LDCU.64 UR6, c[0x4][0x88] ;  /* 0x01001100ff0677ac */ /* 0x000ee20008000a00 */
[----:B------:R-:W4:Y:S01]  /*5270*/  LDCU.64 UR4, c[0x4][0x8] ;  /* 0x01000100ff0477ac */ /* 0x000f220008000a00 */
[----:B-1----:R-:W-:Y:S02]  /*5280*/  MOV R4, UR8 ;  /* 0x0000000800047c02 */ /* 0x002fe40008000f00 */
[----:B------:R-:W-:Y:S02]  /*5290*/  MOV R5, UR9 ;  /* 0x0000000900057c02 */ /* 0x000fe40008000f00 */
[----:B---3--:R-:W-:Y:S01]  /*52a0*/  MOV R7, UR7 ;  /* 0x0000000700077c02 */ /* 0x008fe20008000f00 */
[----:B------:R-:W-:Y:S01]  /*52b0*/  IMAD.U32 R6, RZ, RZ, UR6 ;  /* 0x00000006ff067e24 */ /* 0x000fe2000f8e00ff */
[----:B----4-:R-:W-:Y:S01]  /*52c0*/  MOV R11, UR5 ;  /* 0x00000005000b7c02 */ /* 0x010fe20008000f00 */
[----:B------:R-:W-:Y:S02]  /*52d0*/  IMAD.U32 R10, RZ, RZ, UR4 ;  /* 0x00000004ff0a7e24 */ /* 0x000fe4000f8e00ff */
[----:B------:R-:W-:Y:S07]  /*52e0*/  LEPC R20, `(.L_x_80) ;  /* 0x000000001014794e */ /* 0x000fee0000000000 */
[----:B--2---:R-:W-:Y:S05]  /*52f0*/  CALL.ABS.NOINC R2 ;  /* 0x0000000002007343 */ /* 0x004fea0003c00000 */
.L_x_80:
[----:B------:R-:W-:Y:S01]  /*5300*/  ISETP.NE.U32.AND P1, PT, R118, RZ, PT ;  /* 0x000000ff7600720c */ /* 0x000fe20003f25070 */
[----:B------:R-:W-:Y:S01]  /*5310*/  UISETP.NE.AND UP1, UPT, UR44, URZ, UPT ;  /* 0x000000ff2c00728c */ /* 0x000fe2000bf25270 */
[----:B------:R-:W-:Y:S02]  /*5320*/  ISETP.NE.U32.AND P4, PT, R114, RZ, PT ;  /* 0x000000ff7200720c */ /* 0x000fe40003f85070 */
[----:B------:R-:W-:Y:S02]  /*5330*/  ISETP.NE.AND.EX P1, PT, R119, RZ, PT, P1 ;  /* 0x000000ff7700720c */ /* 0x000fe40003f25310 */
[----:B------:R-:W-:Y:S02]  /*5340*/  PLOP3.LUT P2, PT, PT, PT, PT, 0x8, 0x80 ;  /* 0x000000000080781c */ /* 0x000fe40003f4e170 */
[----:B------:R-:W-:Y:S02]  /*5350*/  PLOP3.LUT P0, PT, PT, PT, UP1, 0x80, 0x8 ;  /* 0x000000000008781c */ /* 0x000fe40003f0f018 */
[----:B------:R-:W-:Y:S02]  /*5360*/  ISETP.NE.AND.EX P4, PT, R115, RZ, PT, P4 ;  /* 0x000000ff7300720c */ /* 0x000fe40003f85340 */
[----:B------:R-:W1:Y:S09]  /*5370*/  @UP1 LDCU.64 UR4, c[0x0][0x888] ;  /* 0x00011100ff0417ac */ /* 0x000e720008000a00 */
[----:B------:R-:W-:Y:S01]  /*5380*/  @P0 PLOP3.LUT P2, PT, P1, PT, PT, 0x80, 0x8 ;  /* 0x000000000008081c */ /* 0x000fe20000f4f070 */
[----:B-1----:R-:W-:Y:S04]  /*5390*/  @UP1 UISETP.NE.U32.AND UP0, UPT, UR4, URZ, UPT ;  /* 0x000000ff0400128c */ /* 0x002fe8000bf05070 */
[----:B------:R-:W-:Y:S04]  /*53a0*/  @UP1 UISETP.NE.AND.EX UP0, UPT, UR5, URZ, UPT, UP0 ;  /* 0x000000ff0500128c */ /* 0x000fe8000bf05300 */
[----:B------:R-:W-:Y:S01]  /*53b0*/  @UP1 USEL UR4, URZ, 0xffffffff, UP0 ;  /* 0xffffffffff041887 */ /* 0x000fe20008000000 */
[----:B------:R-:W-:Y:S11]  /*53c0*/  @!P1 BRA `(.L_x_82) ;  /* 0x00000000002c9947 */ /* 0x000ff60003800000 */
[----:B------:R-:W-:Y:S01]  /*53d0*/  ISETP.NE.U32.AND P3, PT, R116, RZ, PT ;  /* 0x000000ff7400720c */ /* 0x000fe20003f65070 */
[----:B------:R-:W-:Y:S03]  /*53e0*/  IMAD.MOV.U32 R126, RZ, RZ, 0x1 ;  /* 0x00000001ff7e7424 */ /* 0x000fe600078e00ff */
[----:B------:R-:W-:Y:S11]  /*53f0*/  ISETP.NE.AND.EX P3, PT, R117, RZ, PT, P3 ;  /* 0x000000ff7500720c */ /* 0x000ff60003f65330 */
[----:B------:R-:W-:Y:S02]  /*5400*/  @!UPT UIADD3 URZ, UPT, UPT, URZ, URZ, URZ ;  /* 0x000000fffffff290 */ /* 0x000fe4000fffe0ff */
[----:B------:R-:W1:Y:S01]  /*5410*/  @P3 LDC.64 R2, c[0x0][0x888] ;  /* 0x00022200ff023b82 */ /* 0x000e620000000a00 */
[----:B------:R-:W-:Y:S04]  /*5420*/  @P3 IMAD R0, R118, UR36, RZ ;  /* 0x0000002476003c24 */ /* 0x000fe8000f8e02ff */
[----:B-1----:R-:W-:Y:S04]  /*5430*/  @P3 IMAD.WIDE R2, R0, 0x4, R2 ;  /* 0x0000000400023825 */ /* 0x002fe800078e0202 */
[----:B------:R-:W-:Y:S01]  /*5440*/  HFMA2 R0, -RZ, RZ, 0, 5.9604644775390625e-08 ;  /* 0x00000001ff007431 */ /* 0x000fe200000001ff */
[----:B-----5:R1:W5:Y:S04]  /*5450*/  @P3 LDG.E R67, desc[UR42][R2.64] ;  /* 0x0000002a02433981 */ /* 0x020368000c1e1900 */
[----:B------:R-:W-:Y:S01]  /*5460*/  @!P3 PRMT R126, R0, 0x7610, R126 ;  /* 0x00007610007eb816 */ /* 0x000fe2000000007e */
[----:B-1----:R-:W2:Y:S06]  /*5470*/  @!P3 LDC R67, c[0x0][0x880] ;  /* 0x00022000ff43bb82 */ /* 0x002eac0000000800 */
.L_x_82:
[----:B------:R-:W-:Y:S05]  /*5480*/  @!P4 BRA `(.L_x_83) ;  /* 0x000000000020c947 */ /* 0x000fea0003800000 */
[----:B------:R-:W-:Y:S04]  /*5490*/  ISETP.NE.U32.AND P3, PT, R112, RZ, PT ;  /* 0x000000ff7000720c */ /* 0x000fe80003f65070 */
[----:B------:R-:W-:Y:S11]  /*54a0*/  ISETP.NE.AND.EX P3, PT, R113, RZ, PT, P3 ;  /* 0x000000ff7100720c */ /* 0x000ff60003f65330 */
[----:B------:R-:W-:Y:S02]  /*54b0*/  @!UPT UIADD3 URZ, UPT, UPT, URZ, URZ, URZ ;  /* 0x000000fffffff290 */ /* 0x000fe4000fffe0ff */
[----:B------:R-:W1:Y:S01]  /*54c0*/  @P3 LDC.64 R2, c[0x0][0x8a8] ;  /* 0x00022a00ff023b82 */ /* 0x000e620000000a00 */
[----:B------:R-:W-:Y:S04]  /*54d0*/  @P3 IMAD R0, R114, UR36, RZ ;  /* 0x0000002472003c24 */ /* 0x000fe8000f8e02ff */
[----:B-1----:R-:W-:Y:S05]  /*54e0*/  @P3 IMAD.WIDE R2, R0, 0x4, R2 ;  /* 0x0000000400023825 */ /* 0x002fea00078e0202 */
[----:B-----5:R1:W5:Y:S02]  /*54f0*/  @P3 LDG.E R65, desc[UR42][R2.64] ;  /* 0x0000002a02413981 */ /* 0x020364000c1e1900 */
[----:B-1----:R-:W3:Y:S02]  /*5500*/  @!P3 LDC R65, c[0x0][0x8a0] ;  /* 0x00022800ff41bb82 */ /* 0x002ee40000000800 */
.L_x_83:
[----:B--2--5:R-:W-:Y:S01]  /*5510*/  @P0 FSETP.NEU.AND P4, PT, R67, RZ, PT ;  /* 0x000000ff4300020b */ /* 0x024fe20003f8d000 */
[----:B------:R-:W-:Y:S01]  /*5520*/  IMAD.U32 R0, RZ, RZ, UR4 ;  /* 0x00000004ff007e24 */ /* 0x000fe2000f8e00ff */
[----:B------:R-:W-:Y:S01]  /*5530*/  @P0 LOP3.LUT P3, RZ, R126, 0xff, RZ, 0xc0, !PT ;  /* 0x000000ff7eff0812 */ /* 0x000fe2000786c0ff */
[----:B------:R-:W-:Y:S01]  /*5540*/  IMAD.U32 R140, RZ, RZ, UR39 ;  /* 0x00000027ff8c7e24 */ /* 0x000fe2000f8e00ff */
[----:B------:R-:W-:Y:S01]  /*5550*/  @P0 SEL R2, RZ, 0xffffffff, P4 ;  /* 0xffffffffff020807 */ /* 0x000fe20002000000 */
[----:B------:R-:W-:Y:S01]  /*5560*/  BSSY B1, `(.L_x_84) ;  /* 0x000004b000017945 */ /* 0x000fe20003800000 */
[----:B------:R-:W-:Y:S02]  /*5570*/  LOP3.LUT R3, R137, 0x1, RZ, 0x3c, !PT ;  /* 0x0000000189037812 */ /* 0x000fe400078e3cff */
[----:B------:R-:W-:Y:S02]  /*5580*/  CS2R R110, SRZ ;  /* 0x00000000006e7805 */ /* 0x000fe4000001ff00 */
[----:B------:R-:W-:Y:S02]  /*5590*/  @P2 SEL R2, R0, R2, !P3 ;  /* 0x0000000200022207 */ /* 0x000fe40005800000 */
[----:B------:R-:W-:Y:S02]  /*55a0*/  CS2R R108, SRZ ;  /* 0x00000000006c7805 */ /* 0x000fe4000001ff00 */
[----:B------:R-:W-:Y:S02]  /*55b0*/  LEA R23, R66, UR37, 0x3 ;  /* 0x0000002542177c11 */ /* 0x000fe4000f8e18ff */
[----:B------:R-:W-:Y:S02]  /*55c0*/  CS2R R102, SRZ ;  /* 0x0000000000667805 */ /* 0x000fe4000001ff00 */
[----:B------:R-:W-:Y:S02]  /*55d0*/  @P0 LOP3.LUT R2, R2, 0x1, RZ, 0xc0, !PT ;  /* 0x0000000102020812 */ /* 0x000fe400078ec0ff */
[----:B------:R-:W-:Y:S02]  /*55e0*/  CS2R R100, SRZ ;  /* 0x0000000000647805 */ /* 0x000fe4000001ff00 */
[----:B------:R-:W-:Y:S02]  /*55f0*/  PLOP3.LUT P3, PT, PT, PT, PT, 0x8, 0x80 ;  /* 0x000000000080781c */ /* 0x000fe40003f6e170 */
[----:B------:R-:W-:Y:S02]  /*5600*/  CS2R R18, SRZ ;  /* 0x0000000000127805 */ /* 0x000fe4000001ff00 */
[----:B------:R-:W-:Y:S02]  /*5610*/  ISETP.NE.U32.OR P5, PT, R2, 0x1, !P0 ;  /* 0x000000010200780c */ /* 0x000fe400047a5470 */
[----:B------:R-:W-:Y:S02]  /*5620*/  CS2R R16, SRZ ;  /* 0x0000000000107805 */ /* 0x000fe4000001ff00 */
[C---:B------:R-:W-:Y:S01]  /*5630*/  LEA R2, R140.reuse, UR37, 0x3 ;  /* 0x000000258c027c11 */ /* 0x040fe2000f8e18ff */
[----:B------:R-:W-:Y:S01]  /*5640*/  IMAD R140, R140, 0x1800, R130 ;  /* 0x000018008c8c7824 */ /* 0x000fe200078e0282 */
[----:B------:R-:W-:Y:S02]  /*5650*/  P2R R142, PR, RZ, 0x20 ;  /* 0x00000020ff8e7803 */ /* 0x000fe40000000000 */
[----:B------:R-:W-:Y:S02]  /*5660*/  CS2R R86, SRZ ;  /* 0x0000000000567805 */ /* 0x000fe4000001ff00 */
[----:B------:R-:W-:Y:S02]  /*5670*/  CS2R R84, SRZ ;  /* 0x0000000000547805 */ /* 0x000fe4000001ff00 */
[----:B------:R-:W-:Y:S02]  /*5680*/  CS2R R78, SRZ ;  /* 0x00000000004e7805 */ /* 0x000fe4000001ff00 */
[----:B------:R-:W-:Y:S02]  /*5690*/  LEA R140, R140, UR37, 0x1 ;  /* 0x000000258c8c7c11 */ /* 0x000fe4000f8e08ff */
[----:B------:R-:W-:Y:S02]  /*56a0*/  CS2R R76, SRZ ;  /* 0x00000000004c7805 */ /* 0x000fe4000001ff00 */
[----:B------:R-:W-:Y:S02]  /*56b0*/  CS2R R74, SRZ ;  /* 0x00000000004a7805 */ /* 0x000fe4000001ff00 */
[----:B------:R-:W-:Y:S02]  /*56c0*/  CS2R R72, SRZ ;  /* 0x0000000000487805 */ /* 0x000fe4000001ff00 */
[----:B------:R-:W-:Y:S01]  /*56d0*/  @P5 SHF.L.U32 R0, R3, 0x1f, RZ ;  /* 0x0000001f03005819 */ /* 0x000fe200000006ff */
[----:B------:R-:W-:Y:S03]  /*56e0*/  VIADD R143, R140, 0x200 ;  /* 0x000002008c8f7836 */ /* 0x000fe60000000000 */
[----:B------:R1:W2:Y:S02]  /*56f0*/  @P5 SYNCS.PHASECHK.TRANS64.TRYWAIT P0, [R2+URZ+0x40], R0 ;  /* 0x00004000020055a7 */ /* 0x0002a400080011ff */
[----:B-1----:R-:W-:Y:S04]  /*5700*/  SHF.L.U32 R0, R136, 0x1f, RZ ;  /* 0x0000001f88007819 */ /* 0x002fe800000006ff */
[----:B------:R1:W4:Y:S01]  /*5710*/  SYNCS.PHASECHK.TRANS64.TRYWAIT P2, [R23+URZ+0x90], R0 ;  /* 0x00009000170075a7 */ /* 0x00032200080411ff */
[----:B--2---:R-:W-:Y:S01]  /*5720*/  @P5 PLOP3.LUT P3, PT, P0, PT, PT, 0x8, 0x80 ;  /* 0x000000000080581c */ /* 0x004fe2000076e170 */
[----:B------:R-:W-:Y:S01]  /*5730*/  @!UPT UIADD3 URZ, UPT, UPT, URZ, URZ, URZ ;  /* 0x000000fffffff290 */ /* 0x000fe2000fffe0ff */
[----:B-1----:R-:W-:Y:S11]  /*5740*/  @!P5 BRA `(.L_x_85) ;  /* 0x0000000000b0d947 */ /* 0x002ff60003800000 */
[----:B------:R-:W-:Y:S01]  /*5750*/  FSETP.NEU.AND P0, PT, R67, RZ, PT ;  /* 0x000000ff4300720b */ /* 0x000fe20003f0d000 */
[----:B------:R-:W-:Y:S01]  /*5760*/  BSSY B0, `(.L_x_86) ;  /* 0x0000016000007945 */ /* 0x000fe20003800000 */
[----:B------:R-:W-:Y:S02]  /*5770*/  ISETP.NE.AND P5, PT, R132, RZ, PT ;  /* 0x000000ff8400720c */ /* 0x000fe40003fa5270 */
[----:B------:R-:W-:Y:S02]  /*5780*/  CS2R R78, SRZ ;  /* 0x00000000004e7805 */ /* 0x000fe4000001ff00 */
[----:B------:R-:W-:Y:S02]  /*5790*/  SEL R4, RZ, 0xffffffff, P0 ;  /* 0xffffffffff047807 */ /* 0x000fe40000000000 */
[----:B------:R-:W-:Y:S02]  /*57a0*/  CS2R R76, SRZ ;  /* 0x00000000004c7805 */ /* 0x000fe4000001ff00 */
[----:B------:R-:W-:Y:S04]  /*57b0*/  ISETP.NE.U32.AND P0, PT, RZ, UR40, PT ;  /* 0x00000028ff007c0c */ /* 0x000fe8000bf05070 */
[----:B------:R-:W-:Y:S04]  /*57c0*/  ISETP.NE.AND.EX P0, PT, RZ, UR41, PT, P0 ;  /* 0x00000029ff007c0c */ /* 0x000fe8000bf05300 */
[----:B------:R-:W-:Y:S02]  /*57d0*/  SEL R5, RZ, 0xffffffff, P0 ;  /* 0xffffffffff057807 */ /* 0x000fe40000000000 */
[----:B------:R-:W-:Y:S04]  /*57e0*/  LOP3.LUT P0, RZ, R126, 0xff, RZ, 0xc0, !PT ;  /* 0x000000ff7eff7812 */ /* 0x000fe8000780c0ff */
[----:B------:R-:W-:Y:S02]  /*57f0*/  @P1 SEL R4, R5, R4, !P0 ;  /* 0x0000000405041207 */ /* 0x000fe40004000000 */
[----:B------:R-:W-:Y:S02]  /*5800*/  PLOP3.LUT P0, PT, PT, PT, PT, 0x8, 0x80 ;  /* 0x000000000080781c */ /* 0x000fe40003f0e170 */
[----:B------:R-:W-:Y:S04]  /*5810*/  LOP3.LUT R4, R4, 0x1, RZ, 0xc0, !PT ;  /* 0x0000000104047812 */ /* 0x000fe800078ec0ff */
[----:B------:R-:W-:Y:S11]  /*5820*/  ISETP.NE.U32.AND P1, PT, R4, 0x1, PT ;  /* 0x000000010400780c */ /* 0x000ff60003f25070 */
[----:B------:R-:W-:Y:S02]  /*5830*/  @!UPT UIADD3 URZ, UPT, UPT, URZ, URZ, URZ ;  /* 0x000000fffffff290 */ /* 0x000fe4000fffe0ff */
[----:B------:R-:W-:Y:S01]  /*5840*/  @P1 VIADD R4, R140, 0x210 ;  /* 0x000002108c041836 */ /* 0x000fe20000000000 */
[----:B------:R-:W-:Y:S11]  /*5850*/  @P1 PLOP3.LUT P0, PT, P5, PT, PT, 0x80, 0x8 ;  /* 0x000000000008181c */ /* 0x000ff60002f0f070 */
[----:B------:R-:W-:Y:S02]  /*5860*/  @!UPT UIADD3 URZ, UPT, UPT, URZ, URZ, URZ ;  /* 0x000000fffffff290 */ /* 0x000fe4000fffe0ff */
[----:B------:R-:W-:Y:S01]  /*5870*/  @P0 VIADD R4, R143, 0xfffffff0 ;  /* 0xfffffff08f040836 */ /* 0x000fe20000000000 */
[----:B------:R-:W-:Y:S05]  /*5880*/  @!P3 BRA `(.L_x_87) ;  /* 0x00000000000cb947 */ /* 0x000fea0003800000 */
[----:B------:R-:W-:Y:S04]  /*5890*/  SHF.L.U32 R3, R3, 0x1f, RZ ;  /* 0x0000001f03037819 */ /* 0x000fe800000006ff */
[----:B------:R-:W1:Y:S02]  /*58a0*/  SYNCS.PHASECHK.TRANS64.TRYWAIT P3, [R2+URZ+0x40], R3 ;  /* 0x00004003020075a7 */ /* 0x000e6400080611ff */
[----:B-1----:R-:W-:Y:S05]  /*58b0*/  @!P3 BRA `(.L_x_88) ;  /* 0x0000001c00dcb947 */ /* 0x002fea0003800000 */
.L_x_87:
[----:B------:R-:W-:Y:S05]  /*58c0*/  BSYNC B0 ;  /* 0x0000000000007941 */ /* 0x000fea0003800000 */
.L_x_86:
[----:B------:R2:W2:Y:S01]  /*58d0*/  @P1 LDS.128 R76, [R4] ;  /* 0x00000000044c1984 */ /* 0x0004a20000000c00 */
[----:B------:R-:W-:Y:S02]  /*58e0*/  CS2R R18, SRZ ;  /* 0x0000000000127805 */ /* 0x000fe4000001ff00 */
[----:B------:R-:W-:Y:S01]  /*58f0*/  CS2R R16, SRZ ;  /* 0x0000000000107805 */ /* 0x000fe2000001ff00 */
[----:B------:R-:W-:Y:S01]  /*5900*/  IMAD.MOV.U32 R111, RZ, RZ, RZ ;  /* 0x000000ffff6f7224 */ /* 0x000fe200078e00ff */
[----:B------:R-:W-:Y:S02]  /*5910*/  CS2R R108, SRZ ;  /* 0x00000000006c7805 */ /* 0x000fe4000001ff00 */
[----:B------:R-:W-:Y:S02]  /*5920*/  CS2R R74, SRZ ;  /* 0x00000000004a7805 */ /* 0x000fe4000001ff00 */
[----:B------:R-:W-:Y:S02]  /*5930*/  CS2R R72, SRZ ;  /* 0x0000000000487805 */ /* 0x000fe4000001ff00 */
[----:B------:R-:W-:Y:S02]  /*5940*/  CS2R R86, SRZ ;  /* 0x0000000000567805 */ /* 0x000fe4000001ff00 */
[----:B------:R-:W-:Y:S02]  /*5950*/  CS2R R84, SRZ ;  /* 0x0000000000547805 */ /* 0x000fe4000001ff00 */
[----:B------:R-:W-:Y:S02]  /*5960*/  CS2R R102, SRZ ;  /* 0x0000000000667805 */ /* 0x000fe4000001ff00 */
[----:B------:R-:W-:Y:S01]  /*5970*/  CS2R R100, SRZ ;  /* 0x0000000000647805 */ /* 0x000fe2000001ff00 */
[C---:B-1----:R-:W-:Y:S01]  /*5980*/  @P1 VIADD R3, R140.reuse, 0x1210 ;  /* 0x000012108c031836 */ /* 0x042fe20000000000 */
[----:B------:R1:W1:Y:S01]  /*5990*/  @P1 LDS.128 R72, [R140+0x200] ;  /* 0x000200008c481984 */ /* 0x0002620000000c00 */
[----:B------:R-:W-:Y:S02]  /*59a0*/  @P1 VIADD R2, R140, 0x2210 ;  /* 0x000022108c021836 */ /* 0x000fe40000000000 */
[C---:B------:R-:W-:Y:S01]  /*59b0*/  @P0 VIADD R3, R143.reuse, 0xff0 ;  /* 0x00000ff08f030836 */ /* 0x040fe20000000000 */
[----:B------:R1:W1:Y:S01]  /*59c0*/  @P1 LDS.128 R84, [R140+0x1200] ;  /* 0x001200008c541984 */ /* 0x0002620000000c00 */
[----:B------:R-:W-:Y:S03]  /*59d0*/  @P0 VIADD R2, R143, 0x1ff0 ;  /* 0x00001ff08f020836 */ /* 0x000fe60000000000 */
[----:B------:R1:W1:Y:S04]  /*59e0*/  @P1 LDS.128 R16, [R3] ;  /* 0x0000000003101984 */ /* 0x0002680000000c00 */
[----:B------:R1:W1:Y:S04]  /*59f0*/  @P1 LDS.128 R108, [R2] ;  /* 0x00000000026c1984 */ /* 0x0002680000000c00 */
[----:B------:R1:W1:Y:S02]  /*5a00*/  @P1 LDS.128 R100, [R140+0x2200] ;  /* 0x002200008c641984 */ /* 0x0002640000000c00 */
.L_x_85:
[----:B------:R-:W-:Y:S05]  /*5a10*/  BSYNC B1 ;  /* 0x0000000000017941 */ /* 0x000fea0003800000 */
.L_x_84:
[----:B-1----:R-:W-:Y:S05]  /*5a20*/  IMAD R2, R66, 0x30, R22 ;  /* 0x0000003042027824 */ /* 0x002fea00078e0216 */
[----:B------:R-:W-:Y:S04]  /*5a30*/  SHF.R.U32.HI R3, RZ, 0x15, R2 ;  /* 0x00000015ff037819 */ /* 0x000fe80000011602 */
[----:B------:R-:W-:Y:S01]  /*5a40*/  LOP3.LUT P0, RZ, R3, 0x3, R131, 0x48, !PT ;  /* 0x0000000303ff7812 */ /* 0x000fe20007804883 */
[----:B------:R-:W-:Y:S01]  /*5a50*/  @!UPT UIADD3 URZ, UPT, UPT, URZ, URZ, URZ ;  /* 0x000000fffffff290 */ /* 0x000fe2000fffe0ff */
[----:B----4-:R-:W-:Y:S11]  /*5a60*/  @P2 BRA `(.L_x_89) ;  /* 0x0000000000082947 */ /* 0x010ff60003800000 */
[----:B------:R-:W1:Y:S02]  /*5a70*/  SYNCS.PHASECHK.TRANS64.TRYWAIT P1, [R23+URZ+0x90], R0 ;  /* 0x00009000170075a7 */ /* 0x000e6400080211ff */
[----:B-1----:R-:W-:Y:S05]  /*5a80*/  @!P1 BRA `(.L_x_90) ;  /* 0x0000001c007c9947 */ /* 0x002fea0003800000 */
.L_x_89:
[----:B------:R-:W-:Y:S05]  /*5a90*/  @!P0 BRA `(.L_x_91) ;  /* 0x0000000000408947 */ /* 0x000fea0003800000 */
[----:B------:R-:W4:Y:S01]  /*5aa0*/  LDCU.64 UR8, c[0x4][0x70] ;  /* 0x01000e00ff0877ac */ /* 0x000f220008000a00 */
[----:B------:R-:W-:Y:S01]  /*5ab0*/  MOV R15, 0x0 ;  /* 0x00000000000f7802 */ /* 0x000fe20000000f00 */
[----:B------:R-:W-:Y:S02]  /*5ac0*/  HFMA2 R12, -RZ, RZ, 0, 5.9604644775390625e-08 ;  /* 0x00000001ff0c7431 */ /* 0x000fe400000001ff */
[----:B------:R-:W-:Y:S02]  /*5ad0*/  IMAD.MOV.U32 R8, RZ, RZ, 0x192 ;  /* 0x00000192ff087424 */ /* 0x000fe400078e00ff */
[----:B------:R-:W-:Y:S01]  /*5ae0*/  IMAD.MOV.U32 R13, RZ, RZ, RZ ;  /* 0x000000ffff0d7224 */ /* 0x000fe200078e00ff */
[----:B------:R-:W5:Y:S01]  /*5af0*/  LDCU.64 UR6, c[0x4][0x78] ;  /* 0x01000f00ff0677ac */ /* 0x000f620008000a00 */
[----:B------:R-:W1:Y:S01]  /*5b00*/  LDC.64 R14, c[0x4][R15] ;  /* 0x010000000f0e7b82 */ /* 0x000e620000000a00 */
[----:B------:R-:W3:Y:S01]  /*5b10*/  LDCU.64 UR4, c[0x4][0x10] ;  /* 0x01000200ff0477ac */ /* 0x000ee20008000a00 */
[----:B----4-:R-:W-:Y:S01]  /*5b20*/  MOV R5, UR9 ;  /* 0x0000000900057c02 */ /* 0x010fe20008000f00 */
[----:B--2---:R-:W-:Y:S01]  /*5b30*/  IMAD.U32 R4, RZ, RZ, UR8 ;  /* 0x00000008ff047e24 */ /* 0x004fe2000f8e00ff */
[----:B-----5:R-:W-:Y:S01]  /*5b40*/  MOV R7, UR7 ;  /* 0x0000000700077c02 */ /* 0x020fe20008000f00 */
[----:B------:R-:W-:Y:S01]  /*5b50*/  IMAD.U32 R6, RZ, RZ, UR6 ;  /* 0x00000006ff067e24 */ /* 0x000fe2000f8e00ff */
[----:B---3--:R-:W-:Y:S01]  /*5b60*/  MOV R11, UR5 ;  /* 0x00000005000b7c02 */ /* 0x008fe20008000f00 */
[----:B------:R-:W-:Y:S02]  /*5b70*/  IMAD.U32 R10, RZ, RZ, UR4 ;  /* 0x00000004ff0a7e24 */ /* 0x000fe4000f8e00ff */
[----:B------:R-:W-:Y:S07]  /*5b80*/  LEPC R20, `(.L_x_91) ;  /* 0x000000001014794e */ /* 0x000fee0000000000 */
[----:B-1----:R-:W-:Y:S05]  /*5b90*/  CALL.ABS.NOINC R14 ;  /* 0x000000000e007343 */ /* 0x002fea0003c00000 */
.L_x_91:
[----:B------:R-:W-:Y:S05]  /*5ba0*/  WARPSYNC.ALL ;  /* 0x0000000000007948 */ /* 0x000fea0003800000 */
[C---:B------:R-:W-:Y:S01]  /*5bb0*/  R2UR UR4, R2.reuse ;  /* 0x00000000020472ca */ /* 0x040fe200000e0000 */
[----:B-1----:R-:W-:Y:S05]  /*5bc0*/  VIADD R0, R2, 0x10 ;  /* 0x0000001002007836 */ /* 0x002fea0000000000 */
[----:B------:R-:W-:Y:S04]  /*5bd0*/  SHF.R.U32.HI R0, RZ, 0x15, R0 ;  /* 0x00000015ff007819 */ /* 0x000fe80000011600 */
[----:B------:R-:W-:Y:S03]  /*5be0*/  LOP3.LUT P0, RZ, R0, 0x3, R131, 0x48, !PT ;  /* 0x0000000300ff7812 */ /* 0x000fe60007804883 */
[----:B------:R-:W1:Y:S10]  /*5bf0*/  LDTM.x16 R40, tmem[UR4] ;  /* 0x00000004002879ee */ /* 0x000e740008240000 */
[----:B-1----:R-:W-:Y:S05]  /*5c00*/  @!P0 BRA `(.L_x_92) ;  /* 0x0000000000408947 */ /* 0x002fea0003800000 */
[----:B------:R-:W1:Y:S01]  /*5c10*/  LDCU.64 UR8, c[0x4][0x70] ;  /* 0x01000e00ff0877ac */ /* 0x000e620008000a00 */
[----:B------:R-:W-:Y:S01]  /*5c20*/  MOV R15, 0x0 ;  /* 0x00000000000f7802 */ /* 0x000fe20000000f00 */
[----:B------:R-:W-:Y:S02]  /*5c30*/  HFMA2 R12, -RZ, RZ, 0, 5.9604644775390625e-08 ;  /* 0x00000001ff0c7431 */ /* 0x000fe400000001ff */
[----:B------:R-:W-:Y:S02]  /*5c40*/  IMAD.MOV.U32 R8, RZ, RZ, 0x192 ;  /* 0x00000192ff087424 */ /* 0x000fe400078e00ff */
[----:B------:R-:W-:Y:S01]  /*5c50*/  IMAD.MOV.U32 R13, RZ, RZ, RZ ;  /* 0x000000ffff0d7224 */ /* 0x000fe200078e00ff */
[----:B------:R-:W4:Y:S01]  /*5c60*/  LDCU.64 UR6, c[0x4][0x78] ;  /* 0x01000f00ff0677ac */ /* 0x000f220008000a00 */
[----:B------:R-:W3:Y:S01]  /*5c70*/  LDC.64 R14, c[0x4][R15] ;  /* 0x010000000f0e7b82 */ /* 0x000ee20000000a00 */
[----:B------:R-:W5:Y:S01]  /*5c80*/  LDCU.64 UR4, c[0x4][0x10] ;  /* 0x01000200ff0477ac */ /* 0x000f620008000a00 */
[----:B-1----:R-:W-:Y:S01]  /*5c90*/  MOV R5, UR9 ;  /* 0x0000000900057c02 */ /* 0x002fe20008000f00 */
[----:B--2---:R-:W-:Y:S01]  /*5ca0*/  IMAD.U32 R4, RZ, RZ, UR8 ;  /* 0x00000008ff047e24 */ /* 0x004fe2000f8e00ff */
[----:B----4-:R-:W-:Y:S01]  /*5cb0*/  MOV R7, UR7 ;  /* 0x0000000700077c02 */ /* 0x010fe20008000f00 */
[----:B------:R-:W-:Y:S01]  /*5cc0*/  IMAD.U32 R6, RZ, RZ, UR6 ;  /* 0x00000006ff067e24 */ /* 0x000fe2000f8e00ff */
[----:B-----5:R-:W-:Y:S01]  /*5cd0*/  MOV R11, UR5 ;  /* 0x00000005000b7c02 */ /* 0x020fe20008000f00 */
[----:B------:R-:W-:Y:S02]  /*5ce0*/  IMAD.U32 R10, RZ, RZ, UR4 ;  /* 0x00000004ff0a7e24 */ /* 0x000fe4000f8e00ff */
[----:B------:R-:W-:Y:S07]  /*5cf0*/  LEPC R20, `(.L_x_92) ;  /* 0x000000001014794e */ /* 0x000fee0000000000 */
[----:B---3--:R-:W-:Y:S05]  /*5d00*/  CALL.ABS.NOINC R14 ;  /* 0x000000000e007343 */ /* 0x008fea0003c00000 */
.L_x_92:
[----:B------:R-:W-:Y:S05]  /*5d10*/  WARPSYNC.ALL ;  /* 0x0000000000007948 */ /* 0x000fea0003800000 */
[C---:B------:R-:W-:Y:S01]  /*5d20*/  R2UR UR4, R2.reuse ;  /* 0x00000000020472ca */ /* 0x040fe200000e0000 */
[----:B------:R-:W-:Y:S05]  /*5d30*/  VIADD R0, R2, 0x20 ;  /* 0x0000002002007836 */ /* 0x000fea0000000000 */
[----:B------:R-:W-:Y:S04]  /*5d40*/  SHF.R.U32.HI R0, RZ, 0x15, R0 ;  /* 0x00000015ff007819 */ /* 0x000fe80000011600 */
[----:B------:R-:W-:Y:S03]  /*5d50*/  LOP3.LUT P0, RZ, R0, 0x3, R131, 0x48, !PT ;  /* 0x0000000300ff7812 */ /* 0x000fe60007804883 */
[----:B------:R-:W1:Y:S10]  /*5d60*/  LDTM.x16 R24, tmem[UR4+0x10] ;  /* 0x00001004001879ee */ /* 0x000e740008240000 */
        /* <DEDUP_REMOVED lines=17> */
.L_x_93:
[----:B------:R-:W-:Y:S01]  /*5e80*/  ISETP.NE.AND P0, PT, R138, RZ, PT ;  /* 0x000000ff8a00720c */ /* 0x000fe20003f05270 */
[----:B------:R-:W-:Y:S05]  /*5e90*/  WARPSYNC.ALL ;  /* 0x0000000000007948 */ /* 0x000fea0003800000 */
[----:B------:R-:W-:Y:S01]  /*5ea0*/  R2UR UR4, R2 ;  /* 0x00000000020472ca */ /* 0x000fe200000e0000 */
[--C-:B------:R-:W-:Y:S01]  /*5eb0*/  HADD2.F32 R88, -RZ, R17.reuse.H0_H0 ;  /* 0x20000011ff587230 */ /* 0x100fe20000004100 */
[----:B------:R-:W-:Y:S01]  /*5ec0*/  R2UR UR5, R23 ;  /* 0x00000000170572ca */ /* 0x000fe200000e0000 */
[----:B------:R-:W-:Y:S01]  /*5ed0*/  HADD2.F32 R89, -RZ, R17.H1_H1 ;  /* 0x30000011ff597230 */ /* 0x000fe20000004100 */
[----:B------:R-:W-:Y:S01]  /*5ee0*/  ISETP.NE.AND P6, PT, R132, RZ, PT ;  /* 0x000000ff8400720c */ /* 0x000fe20003fc5270 */
[--C-:B------:R-:W-:Y:S01]  /*5ef0*/  HADD2.F32 R90, -RZ, R18.reuse.H0_H0 ;  /* 0x20000012ff5a7230 */ /* 0x100fe20000004100 */
[----:B------:R-:W-:Y:S01]  /*5f00*/  IADD3 R144, PT, PT, R140, 0x210, RZ ;  /* 0x000002108c907810 */ /* 0x000fe20007ffe0ff */
[----:B------:R-:W-:Y:S02]  /*5f10*/  HADD2.F32 R91, -RZ, R18.H1_H1 ;  /* 0x30000012ff5b7230 */ /* 0x000fe40000004100 */
[C---:B---3--:R-:W-:Y:S01]  /*5f20*/  FMUL R0, R65.reuse, R40 ;  /* 0x0000002841007220 */ /* 0x048fe20000400000 */
[--C-:B------:R-:W-:Y:S02]  /*5f30*/  HADD2.F32 R92, -RZ, R19.reuse.H0_H0 ;  /* 0x20000013ff5c7230 */ /* 0x100fe40000004100 */
[C---:B------:R-:W-:Y:S01]  /*5f40*/  FMUL R2, R65.reuse, R41 ;  /* 0x0000002941027220 */ /* 0x040fe20000400000 */
[----:B------:R-:W-:Y:S02]  /*5f50*/  HADD2.F32 R68, -RZ, R72.H0_H0 ;  /* 0x20000048ff447230 */ /* 0x000fe40000004100 */
[C---:B------:R-:W-:Y:S01]  /*5f60*/  FMUL R3, R65.reuse, R42 ;  /* 0x0000002a41037220 */ /* 0x040fe20000400000 */
[----:B------:R-:W-:Y:S02]  /*5f70*/  HADD2.F32 R93, -RZ, R19.H1_H1 ;  /* 0x30000013ff5d7230 */ /* 0x000fe40000004100 */
[----:B------:R-:W-:Y:S01]  /*5f80*/  FMUL R20, R65, R43 ;  /* 0x0000002b41147220 */ /* 0x000fe20000400000 */
[--C-:B------:R-:W-:Y:S02]  /*5f90*/  HADD2.F32 R82, -RZ, R86.reuse.H0_H0 ;  /* 0x20000056ff527230 */ /* 0x100fe40000004100 */
[----:B------:R-:W-:Y:S01]  /*5fa0*/  FFMA R0, R67, R68, R0 ;  /* 0x0000004443007223 */ /* 0x000fe20000000000 */
[----:B------:R-:W-:Y:S01]  /*5fb0*/  @P6 IADD3 R144, PT, PT, R143, -0x10, RZ ;  /* 0xfffffff08f906810 */ /* 0x000fe20007ffe0ff */
[----:B------:R-:W-:Y:S01]  /*5fc0*/  HADD2.F32 R83, -RZ, R86.H1_H1 ;  /* 0x30000056ff537230 */ /* 0x000fe20000004100 */
[----:B------:R-:W-:Y:S01]  /*5fd0*/  UIADD3 UR5, UPT, UPT, UR5, 0xb0, URZ ;  /* 0x000000b005057890 */ /* 0x000fe2000fffe0ff */
[----:B------:R-:W-:Y:S02]  /*5fe0*/  HADD2.F32 R86, -RZ, R16.H0_H0 ;  /* 0x20000010ff567230 */ /* 0x000fe40000004100 */
[C---:B------:R-:W-:Y:S01]  /*5ff0*/  FMUL R21, R65.reuse, R44 ;  /* 0x0000002c41157220 */ /* 0x040fe20000400000 */
[----:B------:R-:W-:Y:S01]  /*6000*/  HADD2.F32 R69, -RZ, R72.H1_H1 ;  /* 0x30000048ff457230 */ /* 0x000fe20000004100 */
[----:B------:R-:W-:Y:S01]  /*6010*/  UPRMT UR5, UR38, 0x654, UR5 ;  /* 0x0000065426057896 */ /* 0x000fe20008000005 */
[--C-:B------:R-:W-:Y:S02]  /*6020*/  HADD2.F32 R70, -RZ, R73.reuse.H0_H0 ;  /* 0x20000049ff467230 */ /* 0x100fe40000004100 */
[----:B------:R-:W-:Y:S01]  /*6030*/  FMUL R23, R65, R45 ;  /* 0x0000002d41177220 */ /* 0x000fe20000400000 */
[----:B------:R-:W-:Y:S02]  /*6040*/  HADD2.F32 R71, -RZ, R73.H1_H1 ;  /* 0x30000049ff477230 */ /* 0x000fe40000004100 */
[----:B------:R-:W-:Y:S01]  /*6050*/  FFMA R2, R67, R69, R2 ;  /* 0x0000004543027223 */ /* 0x000fe20000000002 */
[----:B------:R-:W-:Y:S01]  /*6060*/  FMUL R40, R65, R46 ;  /* 0x0000002e41287220 */ /* 0x000fe20000400000 */
[----:B------:R-:W-:Y:S01]  /*6070*/  FFMA R3, R67, R70, R3 ;  /* 0x0000004643037223 */ /* 0x000fe20000000003 */
[----:B------:R-:W-:Y:S01]  /*6080*/  FMUL R41, R65, R47 ;  /* 0x0000002f41297220 */ /* 0x000fe20000400000 */
[----:B------:R-:W-:Y:S01]  /*6090*/  FFMA R20, R67, R71, R20 ;  /* 0x0000004743147223 */ /* 0x000fe20000000014 */
[----:B------:R-:W-:Y:S01]  /*60a0*/  F2FP.F16.F32.PACK_AB R68, R2, R0 ;  /* 0x000000000244723e */ /* 0x000fe200000000ff */
[C---:B------:R-:W-:Y:S01]  /*60b0*/  FMUL R42, R65.reuse, R48 ;  /* 0x00000030412a7220 */ /* 0x040fe20000400000 */
[C---:B------:R-:W-:Y:S01]  /*60c0*/  FMUL R43, R65.reuse, R49 ;  /* 0x00000031412b7220 */ /* 0x040fe20000400000 */
[C---:B------:R-:W-:Y:S01]  /*60d0*/  FMUL R44, R65.reuse, R50 ;  /* 0x00000032412c7220 */ /* 0x040fe20000400000 */
[----:B------:R-:W-:Y:S01]  /*60e0*/  F2FP.F16.F32.PACK_AB R69, R20, R3 ;  /* 0x000000031445723e */ /* 0x000fe200000000ff */
[C---:B------:R-:W-:Y:S01]  /*60f0*/  FMUL R45, R65.reuse, R51 ;  /* 0x00000033412d7220 */ /* 0x040fe20000400000 */
[C---:B------:R-:W-:Y:S01]  /*6100*/  FMUL R46, R65.reuse, R52 ;  /* 0x00000034412e7220 */ /* 0x040fe20000400000 */
[C---:B------:R-:W-:Y:S01]  /*6110*/  FMUL R47, R65.reuse, R53 ;  /* 0x00000035412f7220 */ /* 0x040fe20000400000 */
[C---:B------:R-:W-:Y:S01]  /*6120*/  FMUL R48, R65.reuse, R54 ;  /* 0x0000003641307220 */ /* 0x040fe20000400000 */
[C---:B------:R-:W-:Y:S01]  /*6130*/  FMUL R49, R65.reuse, R55 ;  /* 0x0000003741317220 */ /* 0x040fe20000400000 */
[--C-:B--2---:R-:W-:Y:S02]  /*6140*/  HADD2.F32 R50, -RZ, R76.reuse.H0_H0 ;  /* 0x2000004cff327230 */ /* 0x104fe40000004100 */
[C---:B------:R-:W-:Y:S01]  /*6150*/  FMUL R24, R65.reuse, R24 ;  /* 0x0000001841187220 */ /* 0x040fe20000400000 */
[----:B------:R-:W-:Y:S02]  /*6160*/  HADD2.F32 R51, -RZ, R76.H1_H1 ;  /* 0x3000004cff337230 */ /* 0x000fe40000004100 */
[C---:B------:R-:W-:Y:S01]  /*6170*/  FMUL R25, R65.reuse, R25 ;  /* 0x0000001941197220 */ /* 0x040fe20000400000 */
[--C-:B------:R-:W-:Y:S02]  /*6180*/  HADD2.F32 R52, -RZ, R77.reuse.H0_H0 ;  /* 0x2000004dff347230 */ /* 0x100fe40000004100 */
        /* <DEDUP_REMOVED lines=11> */
[----:B------:R-:W-:Y:S02]  /*6240*/  HADD2.F32 R72, -RZ, R74.H0_H0 ;  /* 0x2000004aff487230 */ /* 0x000fe40000004100 */
[C---:B------:R-:W-:Y:S01]  /*6250*/  FMUL R32, R65.reuse, R32 ;  /* 0x0000002041207220 */ /* 0x040fe20000400000 */
[--C-:B------:R-:W-:Y:S02]  /*6260*/  HADD2.F32 R78, -RZ, R84.reuse.H0_H0 ;  /* 0x20000054ff4e7230 */ /* 0x100fe40000004100 */
[----:B------:R-:W-:Y:S01]  /*6270*/  FMUL R33, R65, R33 ;  /* 0x0000002141217220 */ /* 0x000fe20000400000 */
[----:B------:R-:W-:Y:S02]  /*6280*/  HADD2.F32 R79, -RZ, R84.H1_H1 ;  /* 0x30000054ff4f7230 */ /* 0x000fe40000004100 */
[----:B------:R-:W-:Y:S01]  /*6290*/  FFMA R21, R67, R72, R21 ;  /* 0x0000004843157223 */ /* 0x000fe20000000015 */
[--C-:B------:R-:W-:Y:S02]  /*62a0*/  HADD2.F32 R80, -RZ, R85.reuse.H0_H0 ;  /* 0x20000055ff507230 */ /* 0x100fe40000004100 */
[C---:B------:R-:W-:Y:S01]  /*62b0*/  FMUL R34, R65.reuse, R34 ;  /* 0x0000002241227220 */ /* 0x040fe20000400000 */
[----:B------:R-:W-:Y:S02]  /*62c0*/  HADD2.F32 R81, -RZ, R85.H1_H1 ;  /* 0x30000055ff517230 */ /* 0x000fe40000004100 */
[C---:B------:R-:W-:Y:S01]  /*62d0*/  FMUL R35, R65.reuse, R35 ;  /* 0x0000002341237220 */ /* 0x040fe20000400000 */
[----:B------:R-:W-:Y:S02]  /*62e0*/  HADD2.F32 R73, -RZ, R74.H1_H1 ;  /* 0x3000004aff497230 */ /* 0x000fe40000004100 */
        /* <DEDUP_REMOVED lines=8> */
[----:B------:R-:W-:Y:S01]  /*6370*/  FMUL R39, R65, R39 ;  /* 0x0000002741277220 */ /* 0x000fe20000400000 */
[----:B------:R-:W-:Y:S01]  /*6380*/  HADD2.F32 R75, -RZ, R75.H1_H1 ;  /* 0x3000004bff4b7230 */ /* 0x000fe20000004100 */
[----:B------:R-:W1:Y:S01]  /*6390*/  LDTM.x16 R4, tmem[UR4+0x20] ;  /* 0x00002004000479ee */ /* 0x000e620008240000 */
[----:B------:R-:W-:Y:S01]  /*63a0*/  FFMA R40, R67, R74, R40 ;  /* 0x0000004a43287223 */ /* 0x000fe20000000028 */
[----:B------:R-:W-:Y:S01]  /*63b0*/  F2FP.F16.F32.PACK_AB R70, R23, R21 ;  /* 0x000000151746723e */ /* 0x000fe200000000ff */
[----:B------:R-:W-:Y:S01]  /*63c0*/  NOP ;  /* 0x0000000000007918 */ /* 0x000fe20000000000 */
[C---:B------:R-:W-:Y:S01]  /*63d0*/  FFMA R41, R67.reuse, R75, R41 ;  /* 0x0000004b43297223 */ /* 0x040fe20000000029 */
[C---:B------:R-:W-:Y:S01]  /*63e0*/  FFMA R42, R67.reuse, R50, R42 ;  /* 0x00000032432a7223 */ /* 0x040fe2000000002a */
[C---:B------:R-:W-:Y:S01]  /*63f0*/  FFMA R43, R67.reuse, R51, R43 ;  /* 0x00000033432b7223 */ /* 0x040fe2000000002b */
[C---:B------:R-:W-:Y:S01]  /*6400*/  FFMA R44, R67.reuse, R52, R44 ;  /* 0x00000034432c7223 */ /* 0x040fe2000000002c */
[----:B------:R-:W-:Y:S01]  /*6410*/  FFMA R45, R67, R53, R45 ;  /* 0x00000035432d7223 */ /* 0x000fe2000000002d */
[----:B------:R-:W-:Y:S01]  /*6420*/  F2FP.F16.F32.PACK_AB R71, R41, R40 ;  /* 0x000000282947723e */ /* 0x000fe200000000ff */
[C---:B------:R-:W-:Y:S01]  /*6430*/  FFMA R46, R67.reuse, R54, R46 ;  /* 0x00000036432e7223 */ /* 0x040fe2000000002e */
[C---:B------:R-:W-:Y:S01]  /*6440*/  FFMA R47, R67.reuse, R55, R47 ;  /* 0x00000037432f7223 */ /* 0x040fe2000000002f */
[C---:B------:R-:W-:Y:S01]  /*6450*/  FFMA R48, R67.reuse, R76, R48 ;  /* 0x0000004c43307223 */ /* 0x040fe20000000030 */
[C---:B------:R-:W-:Y:S01]  /*6460*/  FFMA R49, R67.reuse, R77, R49 ;  /* 0x0000004d43317223 */ /* 0x040fe20000000031 */
[C---:B------:R-:W-:Y:S01]  /*6470*/  FFMA R24, R67.reuse, R78, R24 ;  /* 0x0000004e43187223 */ /* 0x040fe20000000018 */
[----:B-1----:R-:W-:Y:S01]  /*6480*/  SYNCS.ARRIVE.TRANS64.RED.A1T0 RZ, [UR5], RZ ;  /* 0x000000ffffff79a7 */ /* 0x002fe20008100405 */
[----:B------:R1:W-:Y:S01]  /*6490*/  STS.128 [R140+0x200], R68 ;  /* 0x000200448c007388 */ /* 0x0003e20000000c00 */
[C---:B------:R-:W-:Y:S01]  /*64a0*/  FFMA R25, R67.reuse, R79, R25 ;  /* 0x0000004f43197223 */ /* 0x040fe20000000019 */
[----:B------:R-:W-:Y:S01]  /*64b0*/  FFMA R26, R67, R80, R26 ;  /* 0x00000050431a7223 */ /* 0x000fe2000000001a */
[----:B------:R-:W-:Y:S01]  /*64c0*/  F2FP.F16.F32.PACK_AB R40, R43, R42 ;  /* 0x0000002a2b28723e */ /* 0x000fe200000000ff */
[----:B------:R-:W-:Y:S01]  /*64d0*/  FFMA R27, R67, R81, R27 ;  /* 0x00000051431b7223 */ /* 0x000fe2000000001b */
[----:B------:R-:W-:Y:S01]  /*64e0*/  F2FP.F16.F32.PACK_AB R41, R45, R44 ;  /* 0x0000002c2d29723e */ /* 0x000fe200000000ff */
[----:B------:R-:W-:Y:S01]  /*64f0*/  FFMA R28, R67, R82, R28 ;  /* 0x00000052431c7223 */ /* 0x000fe2000000001c */
[----:B------:R-:W-:Y:S01]  /*6500*/  F2FP.F16.F32.PACK_AB R42, R47, R46 ;  /* 0x0000002e2f2a723e */ /* 0x000fe200000000ff */
[----:B------:R-:W-:Y:S01]  /*6510*/  FFMA R29, R67, R83, R29 ;  /* 0x00000053431d7223 */ /* 0x000fe2000000001d */
[----:B------:R-:W-:Y:S01]  /*6520*/  F2FP.F16.F32.PACK_AB R43, R49, R48 ;  /* 0x00000030312b723e */ /* 0x000fe200000000ff */
[C---:B------:R-:W-:Y:S01]  /*6530*/  FFMA R30, R67.reuse, R84, R30 ;  /* 0x00000054431e7223 */ /* 0x040fe2000000001e */
[C---:B------:R-:W-:Y:S01]  /*6540*/  FFMA R31, R67.reuse, R85, R31 ;  /* 0x00000055431f7223 */ /* 0x040fe2000000001f */
[----:B------:R-:W-:Y:S01]  /*6550*/  FFMA R32, R67, R86, R32 ;  /* 0x0000005643207223 */ /* 0x000fe20000000020 */
[----:B------:R-:W-:Y:S01]  /*6560*/  F2FP.F16.F32.PACK_AB R24, R25, R24 ;  /* 0x000000181918723e */ /* 0x000fe200000000ff */
[----:B------:R1:W-:Y:S01]  /*6570*/  STS.128 [R144], R40 ;  /* 0x0000002890007388 */ /* 0x0003e20000000c00 */
[C---:B------:R-:W-:Y:S01]  /*6580*/  FFMA R33, R67.reuse, R87, R33 ;  /* 0x0000005743217223 */ /* 0x040fe20000000021 */
[----:B------:R-:W-:Y:S01]  /*6590*/  FFMA R34, R67, R88, R34 ;  /* 0x0000005843227223 */ /* 0x000fe20000000022 */
[----:B------:R-:W-:Y:S01]  /*65a0*/  F2FP.F16.F32.PACK_AB R25, R27, R26 ;  /* 0x0000001a1b19723e */ /* 0x000fe200000000ff */
[----:B------:R-:W-:Y:S01]  /*65b0*/  FFMA R35, R67, R89, R35 ;  /* 0x0000005943237223 */ /* 0x000fe20000000023 */
[--C-:B------:R-:W-:Y:S01]  /*65c0*/  HADD2.F32 R94, -RZ, R100.reuse.H0_H0 ;  /* 0x20000064ff5e7230 */ /* 0x100fe20000004100 */
[----:B------:R-:W-:Y:S01]  /*65d0*/  F2FP.F16.F32.PACK_AB R26, R29, R28 ;  /* 0x0000001c1d1a723e */ /* 0x000fe200000000ff */
[----:B------:R-:W-:Y:S01]  /*65e0*/  FFMA R36, R67, R90, R36 ;  /* 0x0000005a43247223 */ /* 0x000fe20000000024 */
[----:B------:R-:W-:Y:S01]  /*65f0*/  F2FP.F16.F32.PACK_AB R27, R31, R30 ;  /* 0x0000001e1f1b723e */ /* 0x000fe200000000ff */
[----:B------:R-:W-:Y:S02]  /*6600*/  HADD2.F32 R95, -RZ, R100.H1_H1 ;  /* 0x30000064ff5f7230 */ /* 0x000fe40000004100 */
[----:B------:R-:W-:Y:S01]  /*6610*/  FMUL R4, R65, R4 ;  /* 0x0000000441047220 */ /* 0x000fe20000400000 */
[----:B------:R-:W-:Y:S01]  /*6620*/  FFMA R37, R67, R91, R37 ;  /* 0x0000005b43257223 */ /* 0x000fe20000000025 */
[--C-:B------:R-:W-:Y:S01]  /*6630*/  HADD2.F32 R96, -RZ, R101.reuse.H0_H0 ;  /* 0x20000065ff607230 */ /* 0x100fe20000004100 */
[----:B------:R1:W-:Y:S01]  /*6640*/  STS.128 [R140+0x1200], R24 ;  /* 0x001200188c007388 */ /* 0x0003e20000000c00 */
[----:B------:R-:W-:Y:S01]  /*6650*/  FMUL R5, R65, R5 ;  /* 0x0000000541057220 */ /* 0x000fe20000400000 */
[----:B------:R-:W-:Y:S01]  /*6660*/  FFMA R38, R67, R92, R38 ;  /* 0x0000005c43267223 */ /* 0x000fe20000000026 */
[----:B------:R-:W-:Y:S02]  /*6670*/  HADD2.F32 R97, -RZ, R101.H1_H1 ;  /* 0x30000065ff617230 */ /* 0x000fe40000004100 */
[----:B------:R-:W-:Y:S01]  /*6680*/  FMUL R6, R65, R6 ;  /* 0x0000000641067220 */ /* 0x000fe20000400000 */
[----:B------:R-:W-:Y:S01]  /*6690*/  FFMA R39, R67, R93, R39 ;  /* 0x0000005d43277223 */ /* 0x000fe20000000027 */
[--C-:B------:R-:W-:Y:S02]  /*66a0*/  HADD2.F32 R98, -RZ, R102.reuse.H0_H0 ;  /* 0x20000066ff627230 */ /* 0x100fe40000004100 */
[----:B------:R-:W-:Y:S01]  /*66b0*/  FMUL R7, R65, R7 ;  /* 0x0000000741077220 */ /* 0x000fe20000400000 */
[----:B------:R-:W-:Y:S01]  /*66c0*/  FFMA R4, R67, R94, R4 ;  /* 0x0000005e43047223 */ /* 0x000fe20000000004 */
[----:B------:R-:W-:Y:S02]  /*66d0*/  HADD2.F32 R99, -RZ, R102.H1_H1 ;  /* 0x30000066ff637230 */ /* 0x000fe40000004100 */
[----:B------:R-:W-:Y:S01]  /*66e0*/  FMUL R8, R65, R8 ;  /* 0x0000000841087220 */ /* 0x000fe20000400000 */
[--C-:B------:R-:W-:Y:S02]  /*66f0*/  HADD2.F32 R100, -RZ, R103.reuse.H0_H0 ;  /* 0x20000067ff647230 */ /* 0x100fe40000004100 */
[----:B------:R-:W-:Y:S01]  /*6700*/  FFMA R5, R67, R95, R5 ;  /* 0x0000005f43057223 */ /* 0x000fe20000000005 */
[----:B------:R-:W-:Y:S02]  /*6710*/  HADD2.F32 R101, -RZ, R103.H1_H1 ;  /* 0x30000067ff657230 */ /* 0x000fe40000004100 */
[----:B------:R-:W-:Y:S01]  /*6720*/  FMUL R9, R65, R9 ;  /* 0x0000000941097220 */ /* 0x000fe20000400000 */
[--C-:B------:R-:W-:Y:S01]  /*6730*/  HADD2.F32 R102, -RZ, R108.reuse.H0_H0 ;  /* 0x2000006cff667230 */ /* 0x100fe20000004100 */
[----:B------:R-:W-:Y:S01]  /*6740*/  F2FP.F16.F32.PACK_AB R32, R33, R32 ;  /* 0x000000202120723e */ /* 0x000fe200000000ff */
[----:B------:R-:W-:Y:S02]  /*6750*/  HADD2.F32 R103, -RZ, R108.H1_H1 ;  /* 0x3000006cff677230 */ /* 0x000fe40000004100 */
[----:B------:R-:W-:Y:S01]  /*6760*/  FFMA R6, R67, R96, R6 ;  /* 0x0000006043067223 */ /* 0x000fe20000000006 */
[--C-:B------:R-:W-:Y:S02]  /*6770*/  HADD2.F32 R104, -RZ, R109.reuse.H0_H0 ;  /* 0x2000006dff687230 */ /* 0x100fe40000004100 */
[----:B------:R-:W-:Y:S01]  /*6780*/  FMUL R10, R65, R10 ;  /* 0x0000000a410a7220 */ /* 0x000fe20000400000 */
[----:B------:R-:W-:Y:S01]  /*6790*/  HADD2.F32 R105, -RZ, R109.H1_H1 ;  /* 0x3000006dff697230 */ /* 0x000fe20000004100 */
[----:B------:R-:W-:Y:S01]  /*67a0*/  F2FP.F16.F32.PACK_AB R33, R35, R34 ;  /* 0x000000222321723e */ /* 0x000fe200000000ff */
[--C-:B------:R-:W-:Y:S02]  /*67b0*/  HADD2.F32 R108, -RZ, R111.reuse.H0_H0 ;  /* 0x2000006fff6c7230 */ /* 0x100fe40000004100 */
[----:B------:R-:W-:Y:S01]  /*67c0*/  FFMA R7, R67, R97, R7 ;  /* 0x0000006143077223 */ /* 0x000fe20000000007 */
[----:B------:R-:W-:Y:S01]  /*67d0*/  HADD2.F32 R109, -RZ, R111.H1_H1 ;  /* 0x3000006fff6d7230 */ /* 0x000fe20000004100 */
[C---:B------:R-:W-:Y:S01]  /*67e0*/  IADD3 R111, PT, PT, R140.reuse, 0x1210, RZ ;  /* 0x000012108c6f7810 */ /* 0x040fe20007ffe0ff */
[----:B------:R-:W-:Y:S01]  /*67f0*/  FMUL R11, R65, R11 ;  /* 0x0000000b410b7220 */ /* 0x000fe20000400000 */
[----:B------:R-:W-:Y:S01]  /*6800*/  @P6 IADD3 R111, PT, PT, R143, 0xff0, RZ ;  /* 0x00000ff08f6f6810 */ /* 0x000fe20007ffe0ff */
[----:B------:R-:W-:Y:S01]  /*6810*/  FFMA R8, R67, R98, R8 ;  /* 0x0000006243087223 */ /* 0x000fe20000000008 */
[----:B------:R-:W-:Y:S01]  /*6820*/  F2FP.F16.F32.PACK_AB R34, R37, R36 ;  /* 0x000000242522723e */ /* 0x000fe200000000ff */
[----:B------:R-:W-:Y:S01]  /*6830*/  FMUL R12, R65, R12 ;  /* 0x0000000c410c7220 */ /* 0x000fe20000400000 */
[----:B------:R-:W-:Y:S01]  /*6840*/  F2FP.F16.F32.PACK_AB R35, R39, R38 ;  /* 0x000000262723723e */ /* 0x000fe200000000ff */
[----:B------:R-:W-:Y:S01]  /*6850*/  FFMA R9, R67, R99, R9 ;  /* 0x0000006343097223 */ /* 0x000fe20000000009 */
[----:B------:R-:W-:Y:S01]  /*6860*/  FMUL R13, R65, R13 ;  /* 0x0000000d410d7220 */ /* 0x000fe20000400000 */
[----:B------:R-:W-:Y:S01]  /*6870*/  FFMA R10, R67, R100, R10 ;  /* 0x00000064430a7223 */ /* 0x000fe2000000000a */
[----:B------:R-:W-:Y:S01]  /*6880*/  FMUL R14, R65, R14 ;  /* 0x0000000e410e7220 */ /* 0x000fe20000400000 */
[----:B------:R1:W-:Y:S01]  /*6890*/  STS.128 [R111], R32 ;  /* 0x000000206f007388 */ /* 0x0003e20000000c00 */
[----:B------:R-:W-:Y:S01]  /*68a0*/  FFMA R11, R67, R101, R11 ;  /* 0x00000065430b7223 */ /* 0x000fe2000000000b */
[--C-:B------:R-:W-:Y:S02]  /*68b0*/  HADD2.F32 R106, -RZ, R110.reuse.H0_H0 ;  /* 0x2000006eff6a7230 */ /* 0x100fe40000004100 */
[----:B------:R-:W-:Y:S01]  /*68c0*/  FMUL R15, R65, R15 ;  /* 0x0000000f410f7220 */ /* 0x000fe20000400000 */
[----:B------:R-:W-:Y:S01]  /*68d0*/  FFMA R12, R67, R102, R12 ;  /* 0x00000066430c7223 */ /* 0x000fe2000000000c */
[----:B------:R-:W-:Y:S02]  /*68e0*/  HADD2.F32 R107, -RZ, R110.H1_H1 ;  /* 0x3000006eff6b7230 */ /* 0x000fe40000004100 */
[----:B------:R-:W-:Y:S01]  /*68f0*/  FMUL R16, R65, R16 ;  /* 0x0000001041107220 */ /* 0x000fe20000400000 */
[----:B------:R-:W-:Y:S01]  /*6900*/  FFMA R13, R67, R103, R13 ;  /* 0x00000067430d7223 */ /* 0x000fe2000000000d */
[----:B------:R-:W-:Y:S01]  /*6910*/  FMUL R17, R65, R17 ;  /* 0x0000001141117220 */ /* 0x000fe20000400000 */
[----:B------:R-:W-:Y:S01]  /*6920*/  F2FP.F16.F32.PACK_AB R4, R5, R4 ;  /* 0x000000040504723e */ /* 0x000fe200000000ff */
[----:B------:R-:W-:Y:S01]  /*6930*/  FFMA R14, R67, R104, R14 ;  /* 0x00000068430e7223 */ /* 0x000fe2000000000e */
[----:B------:R-:W-:Y:S01]  /*6940*/  FMUL R18, R65, R18 ;  /* 0x0000001241127220 */ /* 0x000fe20000400000 */
[----:B------:R-:W-:Y:S01]  /*6950*/  F2FP.F16.F32.PACK_AB R5, R7, R6 ;  /* 0x000000060705723e */ /* 0x000fe200000000ff */
[----:B------:R-:W-:Y:S01]  /*6960*/  FFMA R15, R67, R105, R15 ;  /* 0x00000069430f7223 */ /* 0x000fe2000000000f */
[----:B------:R-:W-:Y:S01]  /*6970*/  FMUL R19, R65, R19 ;  /* 0x0000001341137220 */ /* 0x000fe20000400000 */
[----:B------:R-:W-:Y:S01]  /*6980*/  F2FP.F16.F32.PACK_AB R6, R9, R8 ;  /* 0x000000080906723e */ /* 0x000fe200000000ff */
[----:B------:R-:W-:Y:S01]  /*6990*/  FFMA R16, R67, R106, R16 ;  /* 0x0000006a43107223 */ /* 0x000fe20000000010 */
[----:B------:R-:W-:Y:S01]  /*69a0*/  F2FP.F16.F32.PACK_AB R7, R11, R10 ;  /* 0x0000000a0b07723e */ /* 0x000fe200000000ff */
[C---:B------:R-:W-:Y:S01]  /*69b0*/  FFMA R17, R67.reuse, R107, R17 ;  /* 0x0000006b43117223 */ /* 0x040fe20000000011 */
[C---:B------:R-:W-:Y:S01]  /*69c0*/  FFMA R18, R67.reuse, R108, R18 ;  /* 0x0000006c43127223 */ /* 0x040fe20000000012 */
[----:B------:R-:W-:Y:S01]  /*69d0*/  FFMA R19, R67, R109, R19 ;  /* 0x0000006d43137223 */ /* 0x000fe20000000013 */
[----:B------:R-:W-:Y:S01]  /*69e0*/  F2FP.F16.F32.PACK_AB R12, R13, R12 ;  /* 0x0000000c0d0c723e */ /* 0x000fe200000000ff */
[----:B------:R1:W-:Y:S01]  /*69f0*/  STS.128 [R140+0x2200], R4 ;  /* 0x002200048c007388 */ /* 0x0003e20000000c00 */
[----:B------:R-:W-:Y:S01]  /*6a00*/  F2FP.F16.F32.PACK_AB R13, R15, R14 ;  /* 0x0000000e0f0d723e */ /* 0x000fe200000000ff */
[----:B------:R-:W-:Y:S01]  /*6a10*/  UIADD3 UR5, UPT, UPT, UR39, 0x1, URZ ;  /* 0x0000000127057890 */ /* 0x000fe2000fffe0ff */
[----:B------:R-:W-:Y:S01]  /*6a20*/  IADD3 R110, PT, PT, R140, 0x2210, RZ ;  /* 0x000022108c6e7810 */ /* 0x000fe20007ffe0ff */
[----:B------:R-:W-:Y:S01]  /*6a30*/  BSSY.RECONVERGENT B0, `(.L_x_94) ;  /* 0x0000022000007945 */ /* 0x000fe20003800200 */
[----:B------:R-:W-:Y:S02]  /*6a40*/  @P6 IADD3 R110, PT, PT, R143, 0x1ff0, RZ ;  /* 0x00001ff08f6e6810 */ /* 0x000fe40007ffe0ff */
[----:B------:R-:W-:Y:S02]  /*6a50*/  F2FP.F16.F32.PACK_AB R14, R17, R16 ;  /* 0x00000010110e723e */ /* 0x000fe400000000ff */
[----:B------:R-:W-:Y:S05]  /*6a60*/  F2FP.F16.F32.PACK_AB R15, R19, R18 ;  /* 0x00000012130f723e */ /* 0x000fea00000000ff */
[----:B------:R1:W-:Y:S01]  /*6a70*/  STS.128 [R110], R12 ;  /* 0x0000000c6e007388 */ /* 0x0003e20000000c00 */
[----:B------:R-:W-:Y:S01]  /*6a80*/  @!PT LDS RZ, [RZ] ;  /* 0x00000000fffff984 */ /* 0x000fe20000000800 */
[----:B------:R-:W-:Y:S01]  /*6a90*/  @!PT LDS RZ, [RZ] ;  /* 0x00000000fffff984 */ /* 0x000fe20000000800 */
[----:B------:R-:W-:Y:S01]  /*6aa0*/  @!PT LDS RZ, [RZ] ;  /* 0x00000000fffff984 */ /* 0x000fe20000000800 */
[----:B------:R-:W-:Y:S01]  /*6ab0*/  @!PT LDS RZ, [RZ] ;  /* 0x00000000fffff984 */ /* 0x000fe20000000800 */
[----:B------:R2:W-:Y:S07]  /*6ac0*/  MEMBAR.ALL.CTA ;  /* 0x0000000000007992 */ /* 0x0005ee0000008000 */
[----:B--2---:R-:W2:Y:S02]  /*6ad0*/  FENCE.VIEW.ASYNC.S ;  /* 0x00000000000073c6 */ /* 0x004ea40000000000 */
[----:B--2---:R-:W-:Y:S06]  /*6ae0*/  BAR.SYNC.DEFER_BLOCKING 0x1, 0x80 ;  /* 0x0042000000007b1d */ /* 0x004fec0000010000 */
[----:B------:R-:W-:Y:S05]  /*6af0*/  @P0 BRA `(.L_x_95) ;  /* 0x0000000000540947 */ /* 0x000fea0003800000 */
[----:B------:R-:W-:Y:S01]  /*6b00*/  R2UR UR9, R124 ;  /* 0x000000007c0972ca */ /* 0x000fe200000e0000 */
[----:B------:R-:W-:Y:S01]  /*6b10*/  UIADD3 UR6, UP0, UPT, UR48, 0x680, URZ ;  /* 0x0000068030067890 */ /* 0x000fe2000ff1e0ff */
[----:B------:R-:W-:Y:S01]  /*6b20*/  R2UR UR10, R125 ;  /* 0x000000007d0a72ca */ /* 0x000fe200000e0000 */
[----:B------:R-:W-:Y:S02]  /*6b30*/  UIMAD UR4, UR39, 0x3000, UR37 ;  /* 0x00003000270478a4 */ /* 0x000fe4000f8e0225 */
[----:B------:R-:W-:Y:S02]  /*6b40*/  UIADD3.X UR7, UPT, UPT, URZ, UR49, URZ, UP0, !UPT ;  /* 0x00000031ff077290 */ /* 0x000fe400087fe4ff */
[----:B------:R-:W-:Y:S01]  /*6b50*/  UIADD3 UR8, UPT, UPT, UR4, 0x200, URZ ;  /* 0x0000020004087890 */ /* 0x000fe2000fffe0ff */
[----:B------:R-:W-:Y:S01]  /*6b60*/  UMOV UR11, UR36 ;  /* 0x00000024000b7c82 */ /* 0x000fe20008000000 */
[----:B------:R-:W-:Y:S01]  /*6b70*/  UIADD3 UR12, UPT, UPT, UR4, 0x1200, URZ ;  /* 0x00001200040c7890 */ /* 0x000fe2000fffe0ff */
[----:B------:R-:W-:Y:S03]  /*6b80*/  UMOV UR15, UR36 ;  /* 0x00000024000f7c82 */ /* 0x000fe60008000000 */
[----:B------:R-:W-:Y:S02]  /*6b90*/  UIMAD UR9, UR9, 0x30, URZ ;  /* 0x00000030090978a4 */ /* 0x000fe4000f8e02ff */
[----:B------:R-:W-:Y:S02]  /*6ba0*/  USHF.L.U32 UR10, UR10, 0x7, URZ ;  /* 0x000000070a0a7899 */ /* 0x000fe400080006ff */
[----:B------:R-:W-:Y:S02]  /*6bb0*/  UIADD3 UR13, UPT, UPT, UR9, 0x10, URZ ;  /* 0x00000010090d7890 */ /* 0x000fe4000fffe0ff */
[----:B------:R-:W-:Y:S02]  /*6bc0*/  UIADD3 UR16, UPT, UPT, UR4, 0x2200, URZ ;  /* 0x0000220004107890 */ /* 0x000fe4000fffe0ff */
[----:B------:R-:W-:Y:S01]  /*6bd0*/  UIADD3 UR17, UPT, UPT, UR9, 0x20, URZ ;  /* 0x0000002009117890 */ /* 0x000fe2000fffe0ff */
[----:B------:R-:W-:Y:S02]  /*6be0*/  UMOV UR14, UR10 ;  /* 0x0000000a000e7c82 */ /* 0x000fe40008000000 */
[----:B------:R2:W-:Y:S01]  /*6bf0*/  UTMASTG.3D [UR8], [UR6] ;  /* 0x00000008060073b5 */ /* 0x0005e20008010000 */
[----:B------:R-:W-:Y:S01]  /*6c00*/  UMOV UR19, UR36 ;  /* 0x0000002400137c82 */ /* 0x000fe20008000000 */
[----:B------:R-:W-:Y:S01]  /*6c10*/  UMOV UR18, UR10 ;  /* 0x0000000a00127c82 */ /* 0x000fe20008000000 */
[----:B------:R2:W-:Y:S03]  /*6c20*/  UTMASTG.3D [UR12], [UR6] ;  /* 0x0000000c060073b5 */ /* 0x0005e60008010000 */
[----:B------:R2:W-:Y:S02]  /*6c30*/  UTMASTG.3D [UR16], [UR6] ;  /* 0x00000010060073b5 */ /* 0x0005e40008010000 */
[----:B--2---:R0:W-:Y:S02]  /*6c40*/  UTMACMDFLUSH ;  /* 0x00000000000079b7 */ /* 0x0041e40000000000 */
.L_x_95:
[----:B------:R-:W-:Y:S05]  /*6c50*/  BSYNC.RECONVERGENT B0 ;  /* 0x0000000000007941 */ /* 0x000fea0003800200 */
.L_x_94:
[----:B------:R-:W-:Y:S04]  /*6c60*/  BSSY.RECONVERGENT B0, `(.L_x_96) ;  /* 0x0000003000007945 */ /* 0x000fe80003800200 */
[----:B------:R-:W-:Y:S05]  /*6c70*/  @P0 BRA `(.L_x_97) ;  /* 0x0000000000040947 */ /* 0x000fea0003800000 */
[----:B------:R-:W-:Y:S04]  /*6c80*/  DEPBAR.LE SB0, 0x0 ;  /* 0x000080000000791a */ /* 0x000fe80000000000 */
.L_x_97:
[----:B------:R-:W-:Y:S05]  /*6c90*/  BSYNC.RECONVERGENT B0 ;  /* 0x0000000000007941 */ /* 0x000fea0003800200 */
.L_x_96:
[----:B------:R-:W-:Y:S01]  /*6ca0*/  BAR.SYNC.DEFER_BLOCKING 0x1, 0x80 ;  /* 0x0042000000007b1d */ /* 0x000fe20000010000 */
[----:B------:R-:W-:Y:S01]  /*6cb0*/  UIADD3 UR45, UPT, UPT, UR45, 0x1, URZ ;  /* 0x000000012d2d7890 */ /* 0x000fe2000fffe0ff */
[----:B------:R-:W-:Y:S03]  /*6cc0*/  IADD3 R66, PT, PT, R66, 0x1, RZ ;  /* 0x0000000142427810 */ /* 0x000fe60007ffe0ff */
[----:B------:R-:W-:Y:S09]  /*6cd0*/  UISETP.NE.AND UP0, UPT, UR45, URZ, UPT ;  /* 0x000000ff2d00728c */ /* 0x000ff2000bf05270 */
[----:B------:R-:W-:Y:S05]  /*6ce0*/  BRA.U !UP0, `(.L_x_98) ;  /* 0x0000000108287547 */ /* 0x000fea000b800000 */
[----:B------:R-:W-:Y:S01]  /*6cf0*/  ISETP.NE.AND P0, PT, R142, RZ, PT ;  /* 0x000000ff8e00720c */ /* 0x000fe20003f05270 */
[----:B------:R-:W-:Y:S11]  /*6d00*/  IMAD.U32 R0, RZ, RZ, UR38 ;  /* 0x00000026ff007e24 */ /* 0x000ff6000f8e00ff */
[----:B------:R-:W-:Y:S01]  /*6d10*/  @!UPT UIADD3 URZ, UPT, UPT, URZ, URZ, URZ ;  /* 0x000000fffffff290 */ /* 0x000fe2000fffe0ff */
[C---:B------:R-:W-:Y:S01]  /*6d20*/  @P0 LEA R2, R134.reuse, UR37, 0x3 ;  /* 0x0000002586020c11 */ /* 0x040fe2000f8e18ff */
[----:B------:R-:W-:Y:S04]  /*6d30*/  VIADD R134, R134, 0x1 ;  /* 0x0000000186867836 */ /* 0x000fe80000000000 */
[----:B------:R-:W-:Y:S05]  /*6d40*/  @P0 VIADD R2, R2, 0x50 ;  /* 0x0000005002020836 */ /* 0x000fea0000000000 */
[----:B------:R-:W-:Y:S04]  /*6d50*/  @P0 PRMT R0, R0, 0x654, R2 ;  /* 0x0000065400000816 */ /* 0x000fe80000000002 */
[----:B------:R2:W-:Y:S01]  /*6d60*/  @P0 SYNCS.ARRIVE.TRANS64.RED.A1T0 RZ, [R0+URZ], RZ ;  /* 0x000000ff00ff09a7 */ /* 0x0005e200081004ff */
[C---:B------:R-:W-:Y:S04]  /*6d70*/  ISETP.NE.AND P0, PT, R134.reuse, 0x2, PT ;  /* 0x000000028600780c */ /* 0x040fe80003f05270 */
[----:B------:R-:W-:Y:S09]  /*6d80*/  SEL R134, R134, RZ, P0 ;  /* 0x000000ff86867207 */ /* 0x000ff20000000000 */
.L_x_98:
[----:B------:R-:W-:Y:S01]  /*6d90*/  ISETP.NE.AND P2, PT, R139, RZ, PT ;  /* 0x000000ff8b00720c */ /* 0x000fe20003f45270 */
[----:B------:R-:W-:Y:S01]  /*6da0*/  UISETP.NE.AND UP0, UPT, UR5, 0x2, UPT ;  /* 0x000000020500788c */ /* 0x000fe2000bf05270 */
[----:B------:R-:W-:Y:S01]  /*6db0*/  ISETP.NE.AND P0, PT, R141, 0x2, PT ;  /* 0x000000028d00780c */ /* 0x000fe20003f05270 */
[----:B------:R-:W-:Y:S01]  /*6dc0*/  IMAD.IADD R124, R63, 0x1, R122 ;  /* 0x000000013f7c7824 */ /* 0x000fe200078e027a */
[----:B------:R-:W-:Y:S01]  /*6dd0*/  ISETP.NE.AND P1, PT, R66, 0x4, PT ;  /* 0x000000044200780c */ /* 0x000fe20003f25270 */
[----:B------:R-:W-:Y:S01]  /*6de0*/  USEL UR4, URZ, 0x1, UP0 ;  /* 0x00000001ff047887 */ /* 0x000fe20008000000 */
[----:B------:R-:W-:Y:S01]  /*6df0*/  SEL R2, RZ, 0x1, P0 ;  /* 0x00000001ff027807 */ /* 0x000fe20000000000 */
[----:B------:R-:W-:Y:S01]  /*6e00*/  USEL UR39, UR5, URZ, UP0 ;  /* 0x000000ff05277287 */ /* 0x000fe20008000000 */
[----:B--2---:R-:W-:Y:S01]  /*6e10*/  SEL R0, RZ, 0x1, P1 ;  /* 0x00000001ff007807 */ /* 0x004fe20000800000 */
[----:B------:R-:W-:Y:S01]  /*6e20*/  IMAD.IADD R125, R64, 0x1, R123 ;  /* 0x00000001407d7824 */ /* 0x000fe200078e027b */
[----:B------:R-:W-:Y:S02]  /*6e30*/  LOP3.LUT R135, R135, R2, RZ, 0x3c, !PT ;  /* 0x0000000287877212 */ /* 0x000fe400078e3cff */
[----:B------:R-:W-:Y:S02]  /*6e40*/  LOP3.LUT R137, R137, UR4, RZ, 0x3c, !PT ;  /* 0x0000000489897c12 */ /* 0x000fe4000f8e3cff */
[----:B------:R-:W-:Y:S02]  /*6e50*/  @P2 R2UR UR36, R133 ;  /* 0x00000000852422ca */ /* 0x000fe400000e0000 */
[----:B------:R-:W-:Y:S02]  /*6e60*/  LOP3.LUT R136, R136, R0, RZ, 0x3c, !PT ;  /* 0x0000000088887212 */ /* 0x000fe400078e3cff */
[----:B------:R-:W-:Y:S02]  /*6e70*/  SEL R141, R141, RZ, P0 ;  /* 0x000000ff8d8d7207 */ /* 0x000fe40000000000 */
[----:B------:R-:W-:Y:S01]  /*6e80*/  SEL R66, R66, RZ, P1 ;  /* 0x000000ff42427207 */ /* 0x000fe20000800000 */
[----:B------:R-:W-:Y:S08]  /*6e90*/  @P2 BRA `(.L_x_99) ;  /* 0xffffffdc00502947 */ /* 0x000ff0000383ffff */
[----:B------:R-:W-:-:S09]  /*6ea0*/  UISETP.NE.AND UP0, UPT, UR44, URZ, UPT ;  /* 0x000000ff2c00728c */ /* 0x000fd2000bf05270 */
[----:B------:R-:W-:Y:S05]  /*6eb0*/  BRA.U !UP0, `(.L_x_100) ;  /* 0x0000000108487547 */ /* 0x000fea000b800000 */
[----:B------:R-:W2:Y:S02]  /*6ec0*/  LDCU.64 UR4, c[0x0][0x890] ;  /* 0x00011200ff0477ac */ /* 0x000ea40008000a00 */
[----:B--2---:R-:W-:-:S04]  /*6ed0*/  UISETP.NE.U32.AND UP0, UPT, UR4, URZ, UPT ;  /* 0x000000ff0400728c */ /* 0x004fc8000bf05070 */
[----:B------:R-:W-:-:S09]  /*6ee0*/  UISETP.NE.AND.EX UP0, UPT, UR5, URZ, UPT, UP0 ;  /* 0x000000ff0500728c */ /* 0x000fd2000bf05300 */
[----:B------:R-:W-:Y:S05]  /*6ef0*/  BRA.U UP0, `(.L_x_101) ;  /* 0x00000001000c7547 */ /* 0x000fea000b800000 */
[----:B------:R-:W-:-:S13]  /*6f00*/  FSETP.NEU.AND P0, PT, R67, RZ, PT ;  /* 0x000000ff4300720b */ /* 0x000fda0003f0d000 */
[----:B------:R-:W-:Y:S05]  /*6f10*/  @!P0 EXIT ;  /* 0x000000000000894d */ /* 0x000fea0003800000 */
[----:B------:R-:W-:Y:S05]  /*6f20*/  BRA `(.L_x_100) ;  /* 0x00000000002c7947 */ /* 0x000fea0003800000 */
.L_x_101:
[----:B------:R-:W-:Y:S01]  /*6f30*/  LOP3.LUT P0, RZ, R126, 0xff, RZ, 0xc0, !PT ;  /* 0x000000ff7eff7812 */ /* 0x000fe2000780c0ff */
[----:B------:R-:W-:-:S12]  /*6f40*/  BSSY.RECONVERGENT B0, `(.L_x_100) ;  /* 0x0000009000007945 */ /* 0x000fd80003800200 */
[----:B------:R-:W-:Y:S05]  /*6f50*/  @P0 BRA `(.L_x_102) ;  /* 0x0000000000140947 */ /* 0x000fea0003800000 */
[----:B------:R-:W2:Y:S02]  /*6f60*/  LDCU.64 UR4, c[0x0][0x888] ;  /* 0x00011100ff0477ac */ /* 0x000ea40008000a00 */
[----:B--2---:R-:W-:-:S04]  /*6f70*/  ISETP.NE.U32.AND P0, PT, RZ, UR4, PT ;  /* 0x00000004ff007c0c */ /* 0x004fc8000bf05070 */
[----:B------:R-:W-:-:S13]  /*6f80*/  ISETP.NE.AND.EX P0, PT, RZ, UR5, PT, P0 ;  /* 0x00000005ff007c0c */ /* 0x000fda000bf05300 */
[----:B------:R-:W-:Y:S05]  /*6f90*/  @!P0 EXIT ;  /* 0x000000000000894d */ /* 0x000fea0003800000 */
[----:B------:R-:W-:Y:S05]  /*6fa0*/  BRA `(.L_x_103) ;  /* 0x0000000000087947 */ /* 0x000fea0003800000 */
.L_x_102:
[----:B------:R-:W-:-:S13]  /*6fb0*/  FSETP.NEU.AND P0, PT, R67, RZ, PT ;  /* 0x000000ff4300720b */ /* 0x000fda0003f0d000 */
[----:B------:R-:W-:Y:S05]  /*6fc0*/  @!P0 EXIT ;  /* 0x000000000000894d */ /* 0x000fea0003800000 */
.L_x_103:
[----:B------:R-:W-:Y:S05]  /*6fd0*/  BSYNC.RECONVERGENT B0 ;  /* 0x0000000000007941 */ /* 0x000fea0003800200 */
.L_x_100:
[----:B------:R-:W-:-:S04]  /*6fe0*/  DEPBAR.LE SB0, 0x0 ;  /* 0x000080000000791a */ /* 0x000fc80000000000 */
[----:B------:R-:W-:Y:S05]  /*6ff0*/  EXIT ;  /* 0x000000000000794d */ /* 0x000fea0003800000 */
.L_x_19:
[----:B--2---:R2:W1:Y:S02]  /*7000*/  SYNCS.PHASECHK.TRANS64.TRYWAIT P0, [R2+URZ+0xe0], R3 ;  /* 0x0000e003020075a7 */ /* 0x00446400080011ff */
[----:B-1----:R-:W-:Y:S05]  /*7010*/  @!P0 NANOSLEEP.SYNCS 0x989680 ;  /* 0x009896800000895d */ /* 0x002fea0003900000 */
[----:B------:R-:W1:Y:S02]  /*7020*/  @!P0 SYNCS.PHASECHK.TRANS64 P0, [R2+URZ+0xe0], R3 ;  /* 0x0000e003020085a7 */ /* 0x000e6400080010ff */
[----:B-1----:R-:W-:Y:S05]  /*7030*/  @!P0 BRA `(.L_x_19) ;  /* 0xfffffffc00f08947 */ /* 0x002fea000383ffff */
[----:B------:R-:W-:Y:S05]  /*7040*/  BRA `(.L_x_104) ;  /* 0xffffffa400547947 */ /* 0x000fea000383ffff */
.L_x_22:
[----:B-1----:R-:W-:Y:S07]  /*7050*/  MOV R2, UR33 ;  /* 0x0000002100027c02 */ /* 0x002fee0008000f00 */
.L_x_105:
[----:B-1----:R1:W2:Y:S02]  /*7060*/  SYNCS.PHASECHK.TRANS64.TRYWAIT P0, [R2+URZ+0x20], R4 ;  /* 0x00002004020075a7 */ /* 0x0022a400080011ff */
[----:B--2---:R-:W-:Y:S05]  /*7070*/  @!P0 NANOSLEEP.SYNCS 0x989680 ;  /* 0x009896800000895d */ /* 0x004fea0003900000 */
[----:B------:R-:W2:Y:S02]  /*7080*/  @!P0 SYNCS.PHASECHK.TRANS64 P0, [R2+URZ+0x20], R4 ;  /* 0x00002004020085a7 */ /* 0x000ea400080010ff */
[----:B--2---:R-:W-:Y:S05]  /*7090*/  @!P0 BRA `(.L_x_105) ;  /* 0xfffffffc00f08947 */ /* 0x004fea000383ffff */
[----:B------:R-:W-:Y:S05]  /*70a0*/  BRA `(.L_x_21) ;  /* 0xffffffa400a47947 */ /* 0x000fea000383ffff */
.L_x_28:
[----:B-1----:R-:W-:Y:S07]  /*70b0*/  MOV R2, UR33 ;  /* 0x0000002100027c02 */ /* 0x002fee0008000f00 */
.L_x_106:
[----:B-1----:R1:W2:Y:S02]  /*70c0*/  SYNCS.PHASECHK.TRANS64.TRYWAIT P0, [R2+URZ+0x20], R4 ;  /* 0x00002004020075a7 */ /* 0x0022a400080011ff */
[----:B--2---:R-:W-:Y:S05]  /*70d0*/  @!P0 NANOSLEEP.SYNCS 0x989680 ;  /* 0x009896800000895d */ /* 0x004fea0003900000 */
[----:B------:R-:W2:Y:S02]  /*70e0*/  @!P0 SYNCS.PHASECHK.TRANS64 P0, [R2+URZ+0x20], R4 ;  /* 0x00002004020085a7 */ /* 0x000ea400080010ff */
[----:B--2---:R-:W-:Y:S05]  /*70f0*/  @!P0 BRA `(.L_x_106) ;  /* 0xfffffffc00f08947 */ /* 0x004fea000383ffff */
[----:B------:R-:W-:Y:S05]  /*7100*/  BRA `(.L_x_27) ;  /* 0xffffffa8007c7947 */ /* 0x000fea000383ffff */
.L_x_32:
[----:B-1----:R1:W2:Y:S02]  /*7110*/  SYNCS.PHASECHK.TRANS64.TRYWAIT P0, [R2+URZ+0x70], R3 ;  /* 0x00007003020075a7 */ /* 0x0022a400080011ff */
[----:B--2---:R-:W-:Y:S05]  /*7120*/  @!P0 NANOSLEEP.SYNCS 0x989680 ;  /* 0x009896800000895d */ /* 0x004fea0003900000 */
[----:B------:R-:W2:Y:S02]  /*7130*/  @!P0 SYNCS.PHASECHK.TRANS64 P0, [R2+URZ+0x70], R3 ;  /* 0x00007003020085a7 */ /* 0x000ea400080010ff */
[----:B--2---:R-:W-:Y:S05]  /*7140*/  @!P0 BRA `(.L_x_32) ;  /* 0xfffffffc00f08947 */ /* 0x004fea000383ffff */
[----:B------:R-:W-:Y:S05]  /*7150*/  BRA `(.L_x_107) ;  /* 0xffffffac00347947 */ /* 0x000fea000383ffff */
.L_x_36:
[----:B----4-:R-:W-:-:S07]  /*7160*/  MOV R0, UR5 ;  /* 0x0000000500007c02 */ /* 0x010fce0008000f00 */
.L_x_108:
[----:B-1----:R1:W2:Y:S02]  /*7170*/  SYNCS.PHASECHK.TRANS64.TRYWAIT P0, [R0+URZ], R2 ;  /* 0x00000002000075a7 */ /* 0x0022a400080011ff */
[----:B--2---:R-:W-:Y:S05]  /*7180*/  @!P0 NANOSLEEP.SYNCS 0x989680 ;  /* 0x009896800000895d */ /* 0x004fea0003900000 */
[----:B------:R-:W2:Y:S02]  /*7190*/  @!P0 SYNCS.PHASECHK.TRANS64 P0, [R0+URZ], R2 ;  /* 0x00000002000085a7 */ /* 0x000ea400080010ff */
[----:B--2---:R-:W-:Y:S05]  /*71a0*/  @!P0 BRA `(.L_x_108) ;  /* 0xfffffffc00f08947 */ /* 0x004fea000383ffff */
[----:B------:R-:W-:Y:S05]  /*71b0*/  BRA `(.L_x_109) ;  /* 0xffffffb000a47947 */ /* 0x000fea000383ffff */
.L_x_37:
[----:B----4-:R-:W-:-:S07]  /*71c0*/  MOV R0, UR5 ;  /* 0x0000000500007c02 */ /* 0x010fce0008000f00 */
.L_x_110:
[----:B-1----:R1:W2:Y:S02]  /*71d0*/  SYNCS.PHASECHK.TRANS64.TRYWAIT P0, [R0+URZ], R3 ;  /* 0x00000003000075a7 */ /* 0x0022a400080011ff */
[----:B--2---:R-:W-:Y:S05]  /*71e0*/  @!P0 NANOSLEEP.SYNCS 0x989680 ;  /* 0x009896800000895d */ /* 0x004fea0003900000 */
[----:B------:R-:W2:Y:S02]  /*71f0*/  @!P0 SYNCS.PHASECHK.TRANS64 P0, [R0+URZ], R3 ;  /* 0x00000003000085a7 */ /* 0x000ea400080010ff */
[----:B--2---:R-:W-:Y:S05]  /*7200*/  @!P0 BRA `(.L_x_110) ;  /* 0xfffffffc00f08947 */ /* 0x004fea000383ffff */
[----:B------:R-:W-:Y:S05]  /*7210*/  BRA `(.L_x_111) ;  /* 0xffffffb000b07947 */ /* 0x000fea000383ffff */
.L_x_38:
[----:B----4-:R-:W-:-:S07]  /*7220*/  MOV R0, UR5 ;  /* 0x0000000500007c02 */ /* 0x010fce0008000f00 */
.L_x_112:
[----:B-1----:R1:W2:Y:S02]  /*7230*/  SYNCS.PHASECHK.TRANS64.TRYWAIT P0, [R0+URZ], R3 ;  /* 0x00000003000075a7 */ /* 0x0022a400080011ff */
[----:B--2---:R-:W-:Y:S05]  /*7240*/  @!P0 NANOSLEEP.SYNCS 0x989680 ;  /* 0x009896800000895d */ /* 0x004fea0003900000 */
[----:B------:R-:W2:Y:S02]  /*7250*/  @!P0 SYNCS.PHASECHK.TRANS64 P0, [R0+URZ], R3 ;  /* 0x00000003000085a7 */ /* 0x000ea400080010ff */
[----:B--2---:R-:W-:Y:S05]  /*7260*/  @!P0 BRA `(.L_x_112) ;  /* 0xfffffffc00f08947 */ /* 0x004fea000383ffff */
[----:B------:R-:W-:Y:S05]  /*7270*/  BRA `(.L_x_113) ;  /* 0xffffffb000bc7947 */ /* 0x000fea000383ffff */
.L_x_41:
[----:B-1----:R1:W2:Y:S02]  /*7280*/  SYNCS.PHASECHK.TRANS64.TRYWAIT P0, [R0+URZ+0xd0], R4 ;  /* 0x0000d004000075a7 */ /* 0x0022a400080011ff */
[----:B--2---:R-:W-:Y:S05]  /*7290*/  @!P0 NANOSLEEP.SYNCS 0x989680 ;  /* 0x009896800000895d */ /* 0x004fea0003900000 */
[----:B------:R-:W2:Y:S02]  /*72a0*/  @!P0 SYNCS.PHASECHK.TRANS64 P0, [R0+URZ+0xd0], R4 ;  /* 0x0000d004000085a7 */ /* 0x000ea400080010ff */
[----:B--2---:R-:W-:Y:S05]  /*72b0*/  @!P0 BRA `(.L_x_41) ;  /* 0xfffffffc00f08947 */ /* 0x004fea000383ffff */
[----:B------:R-:W-:Y:S05]  /*72c0*/  BRA `(.L_x_114) ;  /* 0xffffffb400187947 */ /* 0x000fea000383ffff */
.L_x_42:
[----:B------:R-:W-:-:S07]  /*72d0*/  MOV R0, UR5 ;  /* 0x0000000500007c02 */ /* 0x000fce0008000f00 */
.L_x_115:
[----:B-1----:R1:W2:Y:S02]  /*72e0*/  SYNCS.PHASECHK.TRANS64.TRYWAIT P0, [R0+URZ+0x80], R5 ;  /* 0x00008005000075a7 */ /* 0x0022a400080011ff */
[----:B--2---:R-:W-:Y:S05]  /*72f0*/  @!P0 NANOSLEEP.SYNCS 0x989680 ;  /* 0x009896800000895d */ /* 0x004fea0003900000 */
[----:B------:R-:W2:Y:S02]  /*7300*/  @!P0 SYNCS.PHASECHK.TRANS64 P0, [R0+URZ+0x80], R5 ;  /* 0x00008005000085a7 */ /* 0x000ea400080010ff */
[----:B--2---:R-:W-:Y:S05]  /*7310*/  @!P0 BRA `(.L_x_115) ;  /* 0xfffffffc00f08947 */ /* 0x004fea000383ffff */
[----:B------:R-:W-:Y:S05]  /*7320*/  BRA `(.L_x_116) ;  /* 0xffffffb400287947 */ /* 0x000fea000383ffff */
.L_x_43:
[----:B-1----:R1:W2:Y:S02]  /*7330*/  SYNCS.PHASECHK.TRANS64.TRYWAIT P1, [R0+URZ+0x70], R4 ;  /* 0x00007004000075a7 */ /* 0x0022a400080211ff */
[----:B--2---:R-:W-:Y:S05]  /*7340*/  @!P1 NANOSLEEP.SYNCS 0x989680 ;  /* 0x009896800000995d */ /* 0x004fea0003900000 */
[----:B------:R-:W2:Y:S02]  /*7350*/  @!P1 SYNCS.PHASECHK.TRANS64 P1, [R0+URZ+0x70], R4 ;  /* 0x00007004000095a7 */ /* 0x000ea400080210ff */
[----:B--2---:R-:W-:Y:S05]  /*7360*/  @!P1 BRA `(.L_x_43) ;  /* 0xfffffffc00f09947 */ /* 0x004fea000383ffff */
[----:B------:R-:W-:Y:S05]  /*7370*/  BRA `(.L_x_117) ;  /* 0xffffffb400587947 */ /* 0x000fea000383ffff */
.L_x_46:
[----:B------:R-:W-:-:S07]  /*7380*/  MOV R0, UR5 ;  /* 0x0000000500007c02 */ /* 0x000fce0008000f00 */
.L_x_118:
[----:B-1----:R1:W2:Y:S02]  /*7390*/  SYNCS.PHASECHK.TRANS64.TRYWAIT P0, [R0+URZ+0x80], R2 ;  /* 0x00008002000075a7 */ /* 0x0022a400080011ff */
[----:B--2---:R-:W-:Y:S05]  /*73a0*/  @!P0 NANOSLEEP.SYNCS 0x989680 ;  /* 0x009896800000895d */ /* 0x004fea0003900000 */
[----:B------:R-:W2:Y:S02]  /*73b0*/  @!P0 SYNCS.PHASECHK.TRANS64 P0, [R0+URZ+0x80], R2 ;  /* 0x00008002000085a7 */ /* 0x000ea400080010ff */
[----:B--2---:R-:W-:Y:S05]  /*73c0*/  @!P0 BRA `(.L_x_118) ;  /* 0xfffffffc00f08947 */ /* 0x004fea000383ffff */
[----:B------:R-:W-:Y:S05]  /*73d0*/  BRA `(.L_x_45) ;  /* 0xffffffb400ac7947 */ /* 0x000fea000383ffff */
.L_x_53:
[----:B-1----:R1:W2:Y:S02]  /*73e0*/  SYNCS.PHASECHK.TRANS64.TRYWAIT P1, [R0+URZ+0x70], R2 ;  /* 0x00007002000075a7 */ /* 0x0022a400080211ff */
[----:B--2---:R-:W-:Y:S05]  /*73f0*/  @!P1 NANOSLEEP.SYNCS 0x989680 ;  /* 0x009896800000995d */ /* 0x004fea0003900000 */
[----:B------:R-:W2:Y:S02]  /*7400*/  @!P1 SYNCS.PHASECHK.TRANS64 P1, [R0+URZ+0x70], R2 ;  /* 0x00007002000095a7 */ /* 0x000ea400080210ff */
[----:B--2---:R-:W-:Y:S05]  /*7410*/  @!P1 BRA `(.L_x_53) ;  /* 0xfffffffc00f09947 */ /* 0x004fea000383ffff */
[----:B------:R-:W-:Y:S05]  /*7420*/  BRA `(.L_x_119) ;  /* 0xffffffbc003c7947 */ /* 0x000fea000383ffff */
.L_x_54:
[----:B------:R-:W-:-:S07]  /*7430*/  MOV R2, UR14 ;  /* 0x0000000e00027c02 */ /* 0x000fce0008000f00 */
.L_x_120:
[----:B-1----:R1:W2:Y:S02]  /*7440*/  SYNCS.PHASECHK.TRANS64.TRYWAIT P0, [R2+URZ+0xb0], R0 ;  /* 0x0000b000020075a7 */ /* 0x0022a400080011ff */
[----:B--2---:R-:W-:Y:S05]  /*7450*/  @!P0 NANOSLEEP.SYNCS 0x989680 ;  /* 0x009896800000895d */ /* 0x004fea0003900000 */
[----:B------:R-:W2:Y:S02]  /*7460*/  @!P0 SYNCS.PHASECHK.TRANS64 P0, [R2+URZ+0xb0], R0 ;  /* 0x0000b000020085a7 */ /* 0x000ea400080010ff */
[----:B--2---:R-:W-:Y:S05]  /*7470*/  @!P0 BRA `(.L_x_120) ;  /* 0xfffffffc00f08947 */ /* 0x004fea000383ffff */
[----:B------:R-:W-:Y:S05]  /*7480*/  BRA `(.L_x_121) ;  /* 0xffffffbc00747947 */ /* 0x000fea000383ffff */
.L_x_57:
[----:B------:R-:W-:Y:S07]  /*7490*/  MOV R0, UR19 ;  /* 0x0000001300007c02 */ /* 0x000fee0008000f00 */
.L_x_122:
[----:B-1----:R1:W2:Y:S02]  /*74a0*/  SYNCS.PHASECHK.TRANS64.TRYWAIT P0, [R0+URZ], R2 ;  /* 0x00000002000075a7 */ /* 0x0022a400080011ff */
[----:B--2---:R-:W-:Y:S05]  /*74b0*/  @!P0 NANOSLEEP.SYNCS 0x989680 ;  /* 0x009896800000895d */ /* 0x004fea0003900000 */
[----:B------:R-:W2:Y:S02]  /*74c0*/  @!P0 SYNCS.PHASECHK.TRANS64 P0, [R0+URZ], R2 ;  /* 0x00000002000085a7 */ /* 0x000ea400080010ff */
[----:B--2---:R-:W-:Y:S05]  /*74d0*/  @!P0 BRA `(.L_x_122) ;  /* 0xfffffffc00f08947 */ /* 0x004fea000383ffff */
[----:B------:R-:W-:Y:S05]  /*74e0*/  BRA `(.L_x_56) ;  /* 0xffffffbc00907947 */ /* 0x000fea000383ffff */
.L_x_60:
[----:B------:R-:W-:-:S07]  /*74f0*/  MOV R0, UR5 ;  /* 0x0000000500007c02 */ /* 0x000fce0008000f00 */
.L_x_123:
[----:B--2---:R2:W3:Y:S02]  /*7500*/  SYNCS.PHASECHK.TRANS64.TRYWAIT P0, [R0+URZ], R2 ;  /* 0x00000002000075a7 */ /* 0x0044e400080011ff */
[----:B---3--:R-:W-:Y:S05]  /*7510*/  @!P0 NANOSLEEP.SYNCS 0x989680 ;  /* 0x009896800000895d */ /* 0x008fea0003900000 */
[----:B------:R-:W3:Y:S02]  /*7520*/  @!P0 SYNCS.PHASECHK.TRANS64 P0, [R0+URZ], R2 ;  /* 0x00000002000085a7 */ /* 0x000ee400080010ff */
[----:B---3--:R-:W-:Y:S05]  /*7530*/  @!P0 BRA `(.L_x_123) ;  /* 0xfffffffc00f08947 */ /* 0x008fea000383ffff */
[----:B------:R-:W-:Y:S05]  /*7540*/  BRA `(.L_x_124) ;  /* 0xffffffc000bc7947 */ /* 0x000fea000383ffff */
.L_x_61:
[----:B------:R-:W-:-:S07]  /*7550*/  MOV R0, UR5 ;  /* 0x0000000500007c02 */ /* 0x000fce0008000f00 */
.L_x_125:
[----:B--2---:R2:W3:Y:S02]  /*7560*/  SYNCS.PHASECHK.TRANS64.TRYWAIT P0, [R0+URZ], R3 ;  /* 0x00000003000075a7 */ /* 0x0044e400080011ff */
[----:B---3--:R-:W-:Y:S05]  /*7570*/  @!P0 NANOSLEEP.SYNCS 0x989680 ;  /* 0x009896800000895d */ /* 0x008fea0003900000 */
[----:B------:R-:W3:Y:S02]  /*7580*/  @!P0 SYNCS.PHASECHK.TRANS64 P0, [R0+URZ], R3 ;  /* 0x00000003000085a7 */ /* 0x000ee400080010ff */
[----:B---3--:R-:W-:Y:S05]  /*7590*/  @!P0 BRA `(.L_x_125) ;  /* 0xfffffffc00f08947 */ /* 0x008fea000383ffff */
[----:B------:R-:W-:Y:S05]  /*75a0*/  BRA `(.L_x_126) ;  /* 0xffffffc000c87947 */ /* 0x000fea000383ffff */
.L_x_62:
[----:B------:R-:W-:-:S07]  /*75b0*/  MOV R0, UR5 ;  /* 0x0000000500007c02 */ /* 0x000fce0008000f00 */
.L_x_127:
[----:B--2---:R2:W3:Y:S02]  /*75c0*/  SYNCS.PHASECHK.TRANS64.TRYWAIT P0, [R0+URZ], R3 ;  /* 0x00000003000075a7 */ /* 0x0044e400080011ff */
[----:B---3--:R-:W-:Y:S05]  /*75d0*/  @!P0 NANOSLEEP.SYNCS 0x989680 ;  /* 0x009896800000895d */ /* 0x008fea0003900000 */
[----:B------:R-:W3:Y:S02]  /*75e0*/  @!P0 SYNCS.PHASECHK.TRANS64 P0, [R0+URZ], R3 ;  /* 0x00000003000085a7 */ /* 0x000ee400080010ff */
[----:B---3--:R-:W-:Y:S05]  /*75f0*/  @!P0 BRA `(.L_x_127) ;  /* 0xfffffffc00f08947 */ /* 0x008fea000383ffff */
[----:B------:R-:W-:Y:S05]  /*7600*/  BRA `(.L_x_128) ;  /* 0xffffffc000d47947 */ /* 0x000fea000383ffff */
.L_x_63:
[----:B--2---:R-:W-:-:S07]  /*7610*/  MOV R0, UR6 ;  /* 0x0000000600007c02 */ /* 0x004fce0008000f00 */
.L_x_129:
[----:B--2---:R2:W3:Y:S02]  /*7620*/  SYNCS.PHASECHK.TRANS64.TRYWAIT P0, [R0+URZ], R2 ;  /* 0x00000002000075a7 */ /* 0x0044e400080011ff */
[----:B---3--:R-:W-:Y:S05]  /*7630*/  @!P0 NANOSLEEP.SYNCS 0x989680 ;  /* 0x009896800000895d */ /* 0x008fea0003900000 */
[----:B------:R-:W3:Y:S02]  /*7640*/  @!P0 SYNCS.PHASECHK.TRANS64 P0, [R0+URZ], R2 ;  /* 0x00000002000085a7 */ /* 0x000ee400080010ff */
[----:B---3--:R-:W-:Y:S05]  /*7650*/  @!P0 BRA `(.L_x_129) ;  /* 0xfffffffc00f08947 */ /* 0x008fea000383ffff */
[----:B------:R-:W-:Y:S05]  /*7660*/  BRA `(.L_x_130) ;  /* 0xffffffc000e07947 */ /* 0x000fea000383ffff */
.L_x_68:
[----:B--2---:R2:W3:Y:S02]  /*7670*/  SYNCS.PHASECHK.TRANS64.TRYWAIT P0, [R0+URZ+0x70], R2 ;  /* 0x00007002000075a7 */ /* 0x0044e400080011ff */
[----:B---3--:R-:W-:Y:S05]  /*7680*/  @!P0 NANOSLEEP.SYNCS 0x989680 ;  /* 0x009896800000895d */ /* 0x008fea0003900000 */
[----:B------:R-:W3:Y:S02]  /*7690*/  @!P0 SYNCS.PHASECHK.TRANS64 P0, [R0+URZ+0x70], R2 ;  /* 0x00007002000085a7 */ /* 0x000ee400080010ff */
[----:B---3--:R-:W-:Y:S05]  /*76a0*/  @!P0 BRA `(.L_x_68) ;  /* 0xfffffffc00f08947 */ /* 0x008fea000383ffff */
[----:B------:R-:W-:Y:S05]  /*76b0*/  BRA `(.L_x_131) ;  /* 0xffffffc400dc7947 */ /* 0x000fea000383ffff */
.L_x_71:
[----:B------:R-:W-:Y:S07]  /*76c0*/  MOV R0, UR4 ;  /* 0x0000000400007c02 */ /* 0x000fee0008000f00 */
.L_x_132:
[----:B--2---:R2:W3:Y:S02]  /*76d0*/  SYNCS.PHASECHK.TRANS64.TRYWAIT P0, [R0+URZ+0x68], R2 ;  /* 0x00006802000075a7 */ /* 0x0044e400080011ff */
[----:B---3--:R-:W-:Y:S05]  /*76e0*/  @!P0 NANOSLEEP.SYNCS 0x989680 ;  /* 0x009896800000895d */ /* 0x008fea0003900000 */
[----:B------:R-:W3:Y:S02]  /*76f0*/  @!P0 SYNCS.PHASECHK.TRANS64 P0, [R0+URZ+0x68], R2 ;  /* 0x00006802000085a7 */ /* 0x000ee400080010ff */
[----:B---3--:R-:W-:Y:S05]  /*7700*/  @!P0 BRA `(.L_x_132) ;  /* 0xfffffffc00f08947 */ /* 0x008fea000383ffff */
[----:B------:R-:W-:Y:S05]  /*7710*/  BRA `(.L_x_70) ;  /* 0xffffffc800c47947 */ /* 0x000fea000383ffff */
.L_x_74:
[----:B------:R-:W-:Y:S07]  /*7720*/  MOV R0, UR13 ;  /* 0x0000000d00007c02 */ /* 0x000fee0008000f00 */
.L_x_133:
[----:B-1----:R1:W2:Y:S02]  /*7730*/  SYNCS.PHASECHK.TRANS64.TRYWAIT P3, [R0+URZ+0x50], R30 ;  /* 0x0000501e000075a7 */ /* 0x0022a400080611ff */
[----:B--2---:R-:W-:Y:S05]  /*7740*/  @!P3 NANOSLEEP.SYNCS 0x989680 ;  /* 0x009896800000b95d */ /* 0x004fea0003900000 */
[----:B------:R-:W2:Y:S02]  /*7750*/  @!P3 SYNCS.PHASECHK.TRANS64 P3, [R0+URZ+0x50], R30 ;  /* 0x0000501e0000b5a7 */ /* 0x000ea400080610ff */
[----:B--2---:R-:W-:Y:S05]  /*7760*/  @!P3 BRA `(.L_x_133) ;  /* 0xfffffffc00f0b947 */ /* 0x004fea000383ffff */
[----:B------:R-:W-:Y:S05]  /*7770*/  BRA `(.L_x_134) ;  /* 0xffffffcc00607947 */ /* 0x000fea000383ffff */
.L_x_76:
[----:B------:R-:W-:-:S07]  /*7780*/  MOV R0, UR4 ;  /* 0x0000000400007c02 */ /* 0x000fce0008000f00 */
.L_x_135:
[----:B-1----:R1:W2:Y:S02]  /*7790*/  SYNCS.PHASECHK.TRANS64.TRYWAIT P0, [R0+URZ], R2 ;  /* 0x00000002000075a7 */ /* 0x0022a400080011ff */
[----:B--2---:R-:W-:Y:S05]  /*77a0*/  @!P0 NANOSLEEP.SYNCS 0x989680 ;  /* 0x009896800000895d */ /* 0x004fea0003900000 */
[----:B------:R-:W2:Y:S02]  /*77b0*/  @!P0 SYNCS.PHASECHK.TRANS64 P0, [R0+URZ], R2 ;  /* 0x00000002000085a7 */ /* 0x000ea400080010ff */
[----:B--2---:R-:W-:Y:S05]  /*77c0*/  @!P0 BRA `(.L_x_135) ;  /* 0xfffffffc00f08947 */ /* 0x004fea000383ffff */
[----:B------:R-:W-:Y:S05]  /*77d0*/  BRA `(.L_x_136) ;  /* 0xffffffd000307947 */ /* 0x000fea000383ffff */
.L_x_78:
[----:B--2---:R2:W4:Y:S02]  /*77e0*/  SYNCS.PHASECHK.TRANS64.TRYWAIT P0, [R0+URZ+0x70], R2 ;  /* 0x00007002000075a7 */ /* 0x00452400080011ff */
[----:B----4-:R-:W-:Y:S05]  /*77f0*/  @!P0 NANOSLEEP.SYNCS 0x989680 ;  /* 0x009896800000895d */ /* 0x010fea0003900000 */
[----:B------:R-:W4:Y:S02]  /*7800*/  @!P0 SYNCS.PHASECHK.TRANS64 P0, [R0+URZ+0x70], R2 ;  /* 0x00007002000085a7 */ /* 0x000f2400080010ff */
[----:B----4-:R-:W-:Y:S05]  /*7810*/  @!P0 BRA `(.L_x_78) ;  /* 0xfffffffc00f08947 */ /* 0x010fea000383ffff */
[----:B------:R-:W-:Y:S05]  /*7820*/  BRA `(.L_x_137) ;  /* 0xffffffd400007947 */ /* 0x000fea000383ffff */
.L_x_88:
[----:B-1----:R1:W2:Y:S02]  /*7830*/  SYNCS.PHASECHK.TRANS64.TRYWAIT P3, [R2+URZ+0x40], R3 ;  /* 0x00004003020075a7 */ /* 0x0022a400080611ff */
[----:B--2---:R-:W-:Y:S05]  /*7840*/  @!P3 NANOSLEEP.SYNCS 0x989680 ;  /* 0x009896800000b95d */ /* 0x004fea0003900000 */
[----:B------:R-:W2:Y:S02]  /*7850*/  @!P3 SYNCS.PHASECHK.TRANS64 P3, [R2+URZ+0x40], R3 ;  /* 0x000040030200b5a7 */ /* 0x000ea400080610ff */
[----:B--2---:R-:W-:Y:S05]  /*7860*/  @!P3 BRA `(.L_x_88) ;  /* 0xfffffffc00f0b947 */ /* 0x004fea000383ffff */
[----:B------:R-:W-:Y:S05]  /*7870*/  BRA `(.L_x_87) ;  /* 0xffffffe000107947 */ /* 0x000fea000383ffff */
.L_x_90:
[----:B-1----:R1:W4:Y:S02]  /*7880*/  SYNCS.PHASECHK.TRANS64.TRYWAIT P1, [R23+URZ+0x90], R0 ;  /* 0x00009000170075a7 */ /* 0x00232400080211ff */
[----:B----4-:R-:W-:Y:S05]  /*7890*/  @!P1 NANOSLEEP.SYNCS 0x989680 ;  /* 0x009896800000995d */ /* 0x010fea0003900000 */
[----:B------:R-:W4:Y:S02]  /*78a0*/  @!P1 SYNCS.PHASECHK.TRANS64 P1, [R23+URZ+0x90], R0 ;  /* 0x00009000170095a7 */ /* 0x000f2400080210ff */
[----:B----4-:R-:W-:Y:S05]  /*78b0*/  @!P1 BRA `(.L_x_90) ;  /* 0xfffffffc00f09947 */ /* 0x010fea000383ffff */
[----:B------:R-:W-:Y:S05]  /*78c0*/  BRA `(.L_x_89) ;  /* 0xffffffe000707947 */ /* 0x000fea000383ffff */
        .weak           $__internal_0_$__cuda_sm10x_tcgen05_guardrail_trap_col_being_dealloced_not_returned_by_alloc
        .type           $__internal_0_$__cuda_sm10x_tcgen05_guardrail_trap_col_being_dealloced_not_returned_by_alloc,@function
        .size           $__internal_0_$__cuda_sm10x_tcgen05_guardrail_trap_col_being_dealloced_not_returned_by_alloc,($__internal_1_$__cuda_sm10x_tcgen05_guardrail_trap_phase_invalid_during_alloc - $__internal_0_$__cuda_sm10x_tcgen05_guardrail_trap_col_being_dealloced_not_returned_by_alloc)
$__internal_0_$__cuda_sm10x_tcgen05_guardrail_trap_col_being_dealloced_not_returned_by_alloc:
[----:B------:R-:W-:Y:S05]  /*78d0*/  BPT.TRAP 0x1 ;  /* 0x000000040000795c */ /* 0x000fea0000300000 */
[----:B------:R-:W-:-:S04]  /*78e0*/  HFMA2 R3, -RZ, RZ, 0, 0 ;  /* 0x00000000ff037431 */ /* 0x000fc800000001ff */
[----:B------:R-:W-:Y:S05]  /*78f0*/  RET.REL.NODEC R2 `(_ZN7cutlass13device_kernelINS_4gemm6kernel13GemmUniversalIN4cute5tupleIJiiiiEEENS1_10collective13CollectiveMmaINS1_35MainloopSm100TmaUmmaWarpSpecializedILi4ELi2ELi4ENS5_IJNS4_1CILi1EEESB_SB_EEEEENS5_IJNSA_ILi128EEENSA_ILi48EEESE_EEENS_6half_tENS5_IJlSB_lEEESH_SI_NS4_8TiledMMAINS4_8MMA_AtomIJNS4_20SM100_MMA_F16BF16_SSISH_SH_fLi128ELi48ELNS4_4UMMA5MajorE0ELSN_0ELNSM_7ScaleInE0ELSO_0EEEEEENS4_6LayoutISC_NS5_IJNSA_ILi0EEESS_SS_EEEEENS5_IJNS4_10UnderscoreESV_SV_EEEEENS4_13SM90_TMA_LOADENS4_14ComposedLayoutINS4_7SwizzleILi3ELi4ELi3EEENS4_18smem_ptr_flag_bitsILi16EEENSR_INS5_IJNSA_ILi8EEENSA_ILi64EEEEEENS5_IJS15_SB_EEEEEEEvNS4_8identityESY_S19_vS1A_EENS_8epilogue10collective18CollectiveEpilogueINS1C_23Sm100TmaWarpSpecializedILi2ELi1ELi48ELb1ELb0EEEJSG_NS5_IJNSR_ISE_SB_EENSR_ISF_SB_EEEEESH_SI_SH_SI_NS1C_6fusion15FusionCallbacksIS1G_NS1K_17LinearCombinationISH_fSH_fLNS_15FloatRoundStyleE2EEESG_S1J_JEEENS4_5SM1004TMEM4LOAD26SM100_TMEM_LOAD_32dp32b16xESY_NSZ_INS10_ILi1ELi4ELi3EEES13_NSR_INS5_IJS14_NSA_ILi16EEEEEENS5_IJS1V_SB_EEEEEEENS4_39AutoVectorizingCopyWithAssumedAlignmentILi128EEENS4_14SM90_TMA_STOREES1Z_S21_S21_EEEvvEEEEvNT_6ParamsE) ;  /* 0xffffff8402c07950 */ /* 0x000fea0003c3ffff */
        .weak           $__internal_1_$__cuda_sm10x_tcgen05_guardrail_trap_phase_invalid_during_alloc
        .type           $__internal_1_$__cuda_sm10x_tcgen05_guardrail_trap_phase_invalid_during_alloc,@function
        .size           $__internal_1_$__cuda_sm10x_tcgen05_guardrail_trap_phase_invalid_during_alloc,($__internal_2_$__cuda_sm10x_tcgen05_guardrail_trap_unallocated_columns_being_dealloced - $__internal_1_$__cuda_sm10x_tcgen05_guardrail_trap_phase_invalid_during_alloc)
$__internal_1_$__cuda_sm10x_tcgen05_guardrail_trap_phase_invalid_during_alloc:
[----:B------:R-:W-:Y:S05]  /*7900*/  BPT.TRAP 0x1 ;  /* 0x000000040000795c */ /* 0x000fea0000300000 */
[----:B------:R-:W-:-:S04]  /*7910*/  MOV R3, 0x0 ;  /* 0x0000000000037802 */ /* 0x000fc80000000f00 */
[----:B------:R-:W-:Y:S05]  /*7920*/  RET.REL.NODEC R2 `(_ZN7cutlass13device_kernelINS_4gemm6kernel13GemmUniversalIN4cute5tupleIJiiiiEEENS1_10collective13CollectiveMmaINS1_35MainloopSm100TmaUmmaWarpSpecializedILi4ELi2ELi4ENS5_IJNS4_1CILi1EEESB_SB_EEEEENS5_IJNSA_ILi128EEENSA_ILi48EEESE_EEENS_6half_tENS5_IJlSB_lEEESH_SI_NS4_8TiledMMAINS4_8MMA_AtomIJNS4_20SM100_MMA_F16BF16_SSISH_SH_fLi128ELi48ELNS4_4UMMA5MajorE0ELSN_0ELNSM_7ScaleInE0ELSO_0EEEEEENS4_6LayoutISC_NS5_IJNSA_ILi0EEESS_SS_EEEEENS5_IJNS4_10UnderscoreESV_SV_EEEEENS4_13SM90_TMA_LOADENS4_14ComposedLayoutINS4_7SwizzleILi3ELi4ELi3EEENS4_18smem_ptr_flag_bitsILi16EEENSR_INS5_IJNSA_ILi8EEENSA_ILi64EEEEEENS5_IJS15_SB_EEEEEEEvNS4_8identityESY_S19_vS1A_EENS_8epilogue10collective18CollectiveEpilogueINS1C_23Sm100TmaWarpSpecializedILi2ELi1ELi48ELb1ELb0EEEJSG_NS5_IJNSR_ISE_SB_EENSR_ISF_SB_EEEEESH_SI_SH_SI_NS1C_6fusion15FusionCallbacksIS1G_NS1K_17LinearCombinationISH_fSH_fLNS_15FloatRoundStyleE2EEESG_S1J_JEEENS4_5SM1004TMEM4LOAD26SM100_TMEM_LOAD_32dp32b16xESY_NSZ_INS10_ILi1ELi4ELi3EEES13_NSR_INS5_IJS14_NSA_ILi16EEEEEENS5_IJS1V_SB_EEEEEEENS4_39AutoVectorizingCopyWithAssumedAlignmentILi128EEENS4_14SM90_TMA_STOREES1Z_S21_S21_EEEvvEEEEvNT_6ParamsE) ;  /* 0xffffff8402b47950 */ /* 0x000fea0003c3ffff */
        .weak           $__internal_2_$__cuda_sm10x_tcgen05_guardrail_trap_unallocated_columns_being_dealloced
        .type           $__internal_2_$__cuda_sm10x_tcgen05_guardrail_trap_unallocated_columns_being_dealloced,@function
        .size           $__internal_2_$__cuda_sm10x_tcgen05_guardrail_trap_unallocated_columns_being_dealloced,(.L_x_139 - $__internal_2_$__cuda_sm10x_tcgen05_guardrail_trap_unallocated_columns_being_dealloced)
$__internal_2_$__cuda_sm10x_tcgen05_guardrail_trap_unallocated_columns_being_dealloced:
[----:B------:R-:W-:Y:S05]  /*7930*/  BPT.TRAP 0x1 ;  /* 0x000000040000795c */ /* 0x000fea0000300000 */
[----:B------:R-:W-:-:S04]  /*7940*/  HFMA2 R3, -RZ, RZ, 0, 0 ;  /* 0x00000000ff037431 */ /* 0x000fc800000001ff */
[----:B------:R-:W-:Y:S05]  /*7950*/  RET.REL.NODEC R2 `(_ZN7cutlass13device_kernelINS_4gemm6kernel13GemmUniversalIN4cute5tupleIJiiiiEEENS1_10collective13CollectiveMmaINS1_35MainloopSm100TmaUmmaWarpSpecializedILi4ELi2ELi4ENS5_IJNS4_1CILi1EEESB_SB_EEEEENS5_IJNSA_ILi128EEENSA_ILi48EEESE_EEENS_6half_tENS5_IJlSB_lEEESH_SI_NS4_8TiledMMAINS4_8MMA_AtomIJNS4_20SM100_MMA_F16BF16_SSISH_SH_fLi128ELi48ELNS4_4UMMA5MajorE0ELSN_0ELNSM_7ScaleInE0ELSO_0EEEEEENS4_6LayoutISC_NS5_IJNSA_ILi0EEESS_SS_EEEEENS5_IJNS4_10UnderscoreESV_SV_EEEEENS4_13SM90_TMA_LOADENS4_14ComposedLayoutINS4_7SwizzleILi3ELi4ELi3EEENS4_18smem_ptr_flag_bitsILi16EEENSR_INS5_IJNSA_ILi8EEENSA_ILi64EEEEEENS5_IJS15_SB_EEEEEEEvNS4_8identityESY_S19_vS1A_EENS_8epilogue10collective18CollectiveEpilogueINS1C_23Sm100TmaWarpSpecializedILi2ELi1ELi48ELb1ELb0EEEJSG_NS5_IJNSR_ISE_SB_EENSR_ISF_SB_EEEEESH_SI_SH_SI_NS1C_6fusion15FusionCallbacksIS1G_NS1K_17LinearCombinationISH_fSH_fLNS_15FloatRoundStyleE2EEESG_S1J_JEEENS4_5SM1004TMEM4LOAD26SM100_TMEM_LOAD_32dp32b16xESY_NSZ_INS10_ILi1ELi4ELi3EEES13_NSR_INS5_IJS14_NSA_ILi16EEEEEENS5_IJS1V_SB_EEEEEEENS4_39AutoVectorizingCopyWithAssumedAlignmentILi128EEENS4_14SM90_TMA_STOREES1Z_S21_S21_EEEvvEEEEvNT_6ParamsE) ;  /* 0xffffff8402a87950 */ /* 0x000fea0003c3ffff */
.L_x_138:
[----:B------:R-:W-:-:S00]  /*7960*/  BRA `(.L_x_138) ;  /* 0xfffffffc00fc7947 */ /* 0x000fc0000383ffff */
[----:B------:R-:W-:-:S00]  /*7970*/  NOP ;  /* 0x0000000000007918 */ /* 0x000fc00000000000 */
        /* <DEDUP_REMOVED lines=8> */
.L_x_139:


//--------------------- .nv.global.init           --------------------------
	.section	.nv.global.init,"aw",@progbits
.nv.global.init:
	.type		$str$27,@object
	.size		$str$27,($str$28 - $str$27)
$str$27:
        /*0000*/ 	.byte	0x28, 0x61, 0x64, 0x64, 0x72, 0x65, 0x73, 0x73, 0x20, 0x26, 0x20, 0x6d, 0x61, 0x73, 0x6b, 0x29
        /*0010*/ 	.byte	0x20, 0x3d, 0x3d, 0x20, 0x30, 0x00
	.type		$str$28,@object
	.size		$str$28,($str$26 - $str$28)
$str$28:
        /*0016*/ 	.byte	0x2f, 0x74, 0x6d, 0x70, 0x2f, 0x63, 0x75, 0x74, 0x6c, 0x61, 0x73, 0x73, 0x5f, 0x73, 0x77, 0x65
        /*0026*/ 	.byte	0x65, 0x70, 0x5f, 0x73, 0x72, 0x63, 0x2f, 0x69, 0x6e, 0x63, 0x6c, 0x75, 0x64, 0x65, 0x2f, 0x63
        /*0036*/ 	.byte	0x75, 0x74, 0x65, 0x2f, 0x70, 0x6f, 0x69, 0x6e, 0x74, 0x65, 0x72, 0x5f, 0x66, 0x6c, 0x61, 0x67
        /*0046*/ 	.byte	0x67, 0x65, 0x64, 0x2e, 0x68, 0x70, 0x70, 0x00
	.type		$str$26,@object
	.size		$str$26,($str$25 - $str$26)
$str$26:
        /*004e*/ 	.byte	0x2f, 0x74, 0x6d, 0x70, 0x2f, 0x63, 0x75, 0x74, 0x6c, 0x61, 0x73, 0x73, 0x5f, 0x73, 0x77, 0x65
        /*005e*/ 	.byte	0x65, 0x70, 0x5f, 0x73, 0x72, 0x63, 0x2f, 0x69, 0x6e, 0x63, 0x6c, 0x75, 0x64, 0x65, 0x2f, 0x63
        /*006e*/ 	.byte	0x75, 0x74, 0x65, 0x2f, 0x61, 0x74, 0x6f, 0x6d, 0x2f, 0x63, 0x6f, 0x70, 0x79, 0x5f, 0x74, 0x72
        /*007e*/ 	.byte	0x61, 0x69, 0x74, 0x73, 0x5f, 0x73, 0x6d, 0x31, 0x30, 0x30, 0x2e, 0x68, 0x70, 0x70, 0x00
	.type		$str$25,@object
	.size		$str$25,(__unnamed_1 - $str$25)
$str$25:
        /*008d*/ 	.byte	0x28, 0x28, 0x75, 0x69, 0x6e, 0x74, 0x33, 0x32, 0x5f, 0x74, 0x28, 0x74, 0x68, 0x72, 0x65, 0x61
        /*009d*/ 	.byte	0x64, 0x49, 0x64, 0x78, 0x2e, 0x78, 0x29, 0x20, 0x2f, 0x20, 0x33, 0x32, 0x29, 0x20, 0x25, 0x20
        /*00ad*/ 	.byte	0x34, 0x29, 0x20, 0x3d, 0x3d, 0x20, 0x28, 0x28, 0x28, 0x74, 0x6d, 0x65, 0x6d, 0x5f, 0x61, 0x64
        /*00bd*/ 	.byte	0x64, 0x72, 0x20, 0x3e, 0x3e, 0x20, 0x31, 0x36, 0x29, 0x20, 0x2f, 0x20, 0x33, 0x32, 0x29, 0x20
        /*00cd*/ 	.byte	0x25, 0x20, 0x34, 0x29, 0x00
	.type		__unnamed_1,@object
	.size		__unnamed_1,(__unnamed_2 - __unnamed_1)
__unnamed_1:
        /*00d2*/ 	.byte	0x61, 0x75, 0x74, 0x6f, 0x20, 0x63, 0x75, 0x74, 0x65, 0x3a, 0x3a, 0x61, 0x73, 0x5f, 0x70, 0x6f
        /* <DEDUP_REMOVED lines=24> */
        /*0262*/ 	.byte	0x31, 0x34, 0x34, 0x3e, 0x3e, 0x3e, 0x3e, 0x5d, 0x00
	.type		__unnamed_2,@object
	.size		__unnamed_2,(.L_2 - __unnamed_2)
__unnamed_2:
        /* <DEDUP_REMOVED lines=40> */
        /*04eb*/ 	.byte	0x3a, 0x3a, 0x43, 0x3c, 0x30, 0x3e, 0x3e, 0x3e, 0x3e, 0x5d, 0x00
.L_2:


//--------------------- .nv.shared._ZN7cutlass13device_kernelINS_4gemm6kernel13GemmUniversalIN4cute5tupleIJiiiiEEENS1_10collective13CollectiveMmaINS1_35MainloopSm100TmaUmmaWarpSpecializedILi4ELi2ELi4ENS5_IJNS4_1CILi1EEESB_SB_EEEEENS5_IJNSA_ILi128EEENSA_ILi48EEESE_EEENS_6half_tENS5_IJlSB_lEEESH_SI_NS4_8TiledMMAINS4_8MMA_AtomIJNS4_20SM100_MMA_F16BF16_SSISH_SH_fLi128ELi48ELNS4_4UMMA5MajorE0ELSN_0ELNSM_7ScaleInE0ELSO_0EEEEEENS4_6LayoutISC_NS5_IJNSA_ILi0EEESS_SS_EEEEENS5_IJNS4_10UnderscoreESV_SV_EEEEENS4_13SM90_TMA_LOADENS4_14ComposedLayoutINS4_7SwizzleILi3ELi4ELi3EEENS4_18smem_ptr_flag_bitsILi16EEENSR_INS5_IJNSA_ILi8EEENSA_ILi64EEEEEENS5_IJS15_SB_EEEEEEEvNS4_8identityESY_S19_vS1A_EENS_8epilogue10collective18CollectiveEpilogueINS1C_23Sm100TmaWarpSpecializedILi2ELi1ELi48ELb1ELb0EEEJSG_NS5_IJNSR_ISE_SB_EENSR_ISF_SB_EEEEESH_SI_SH_SI_NS1C_6fusion15FusionCallbacksIS1G_NS1K_17LinearCombinationISH_fSH_fLNS_15FloatRoundStyleE2EEESG_S1J_JEEENS4_5SM1004TMEM4LOAD26SM100_TMEM_LOAD_32dp32b16xESY_NSZ_INS10_ILi1ELi4ELi3EEES13_NSR_INS5_IJS14_NSA_ILi16EEEEEENS5_IJS1V_SB_EEEEEEENS4_39AutoVectorizingCopyWithAssumedAlignmentILi128EEENS4_14SM90_TMA_STOREES1Z_S21_S21_EEEvvEEEEvNT_6ParamsE --------------------------
	.section	.nv.shared._ZN7cutlass13device_kernelINS_4gemm6kernel13GemmUniversalIN4cute5tupleIJiiiiEEENS1_10collective13CollectiveMmaINS1_35MainloopSm100TmaUmmaWarpSpecializedILi4ELi2ELi4ENS5_IJNS4_1CILi1EEESB_SB_EEEEENS5_IJNSA_ILi128EEENSA_ILi48EEESE_EEENS_6half_tENS5_IJlSB_lEEESH_SI_NS4_8TiledMMAINS4_8MMA_AtomIJNS4_20SM100_MMA_F16BF16_SSISH_SH_fLi128ELi48ELNS4_4UMMA5MajorE0ELSN_0ELNSM_7ScaleInE0ELSO_0EEEEEENS4_6LayoutISC_NS5_IJNSA_ILi0EEESS_SS_EEEEENS5_IJNS4_10UnderscoreESV_SV_EEEEENS4_13SM90_TMA_LOADENS4_14ComposedLayoutINS4_7SwizzleILi3ELi4ELi3EEENS4_18smem_ptr_flag_bitsILi16EEENSR_INS5_IJNSA_ILi8EEENSA_ILi64EEEEEENS5_IJS15_SB_EEEEEEEvNS4_8identityESY_S19_vS1A_EENS_8epilogue10collective18CollectiveEpilogueINS1C_23Sm100TmaWarpSpecializedILi2ELi1ELi48ELb1ELb0EEEJSG_NS5_IJNSR_ISE_SB_EENSR_ISF_SB_EEEEESH_SI_SH_SI_NS1C_6fusion15FusionCallbacksIS1G_NS1K_17LinearCombinationISH_fSH_fLNS_15FloatRoundStyleE2EEESG_S1J_JEEENS4_5SM1004TMEM4LOAD26SM100_TMEM_LOAD_32dp32b16xESY_NSZ_INS10_ILi1ELi4ELi3EEES13_NSR_INS5_IJS14_NSA_ILi16EEEEEENS5_IJS1V_SB_EEEEEEENS4_39AutoVectorizingCopyWithAssumedAlignmentILi128EEENS4_14SM90_TMA_STOREES1Z_S21_S21_EEEvvEEEEvNT_6ParamsE,"aw",@nobits
	.sectionflags	@""
	.align	16
	.zero		1024


//--------------------- .nv.shared.reserved.0     --------------------------
	.section	.nv.shared.reserved.0,"aw",@nobits
	.weak		__nv_reservedSMEM_offset_0_alias
	.size		__nv_reservedSMEM_offset_0_alias, 0, 64
	.other		__nv_reservedSMEM_offset_0_alias,@"STO_CUDA_RESERVED_SHARED STV_DEFAULT"
__nv_reservedSMEM_offset_0_alias:
	.zero		0
.nv.shared.reserved.0:
	.zero		64
	.weak		__nv_reservedSMEM_tcgen05_partition
	.type		__nv_reservedSMEM_tcgen05_partition,@object
	.size		__nv_reservedSMEM_tcgen05_partition,(.L_0 - __nv_reservedSMEM_tcgen05_partition)
__nv_reservedSMEM_tcgen05_partition:
	.zero		32
.L_0:


//--------------------- .nv.global                --------------------------
	.section	.nv.global,"aw",@nobits
.nv.global:
	.type		_ZN40_INTERNAL_854306d0_4_k_cu_9d451816_184634cute1_E,@object
	.size		_ZN40_INTERNAL_854306d0_4_k_cu_9d451816_184634cute1_E,(_ZN40_INTERNAL_854306d0_4_k_cu_9d451816_184634cuda3std3__45__cpo6cbeginE - _ZN40_INTERNAL_854306d0_4_k_cu_9d451816_184634cute1_E)
_ZN40_INTERNAL_854306d0_4_k_cu_9d451816_184634cute1_E:
	.zero		1
	.type		_ZN40_INTERNAL_854306d0_4_k_cu_9d451816_184634cuda3std3__45__cpo6cbeginE,@object
	.size		_ZN40_INTERNAL_854306d0_4_k_cu_9d451816_184634cuda3std3__45__cpo6cbeginE,(_ZN40_INTERNAL_854306d0_4_k_cu_9d451816_184634cuda3std3__48in_placeE - _ZN40_INTERNAL_854306d0_4_k_cu_9d451816_184634cuda3std3__45__cpo6cbeginE)
_ZN40_INTERNAL_854306d0_4_k_cu_9d451816_184634cuda3std3__45__cpo6cbeginE:
	.zero		1
	.type		_ZN40_INTERNAL_854306d0_4_k_cu_9d451816_184634cuda3std3__48in_placeE,@object
	.size		_ZN40_INTERNAL_854306d0_4_k_cu_9d451816_184634cuda3std3__48in_placeE,(_ZN40_INTERNAL_854306d0_4_k_cu_9d451816_184634cuda3std6ranges3__45__cpo9iter_moveE - _ZN40_INTERNAL_854306d0_4_k_cu_9d451816_184634cuda3std3__48in_placeE)
_ZN40_INTERNAL_854306d0_4_k_cu_9d451816_184634cuda3std3__48in_placeE:
	.zero		1
	.type		_ZN40_INTERNAL_854306d0_4_k_cu_9d451816_184634cuda3std6ranges3__45__cpo9iter_moveE,@object
	.size		_ZN40_INTERNAL_854306d0_4_k_cu_9d451816_184634cuda3std6ranges3__45__cpo9iter_moveE,(_ZN40_INTERNAL_854306d0_4_k_cu_9d451816_184634cuda3std3__45__cpo5beginE - _ZN40_INTERNAL_854306d0_4_k_cu_9d451816_184634cuda3std6ranges3__45__cpo9iter_moveE)
_ZN40_INTERNAL_854306d0_4_k_cu_9d451816_184634cuda3std6ranges3__45__cpo9iter_moveE:
	.zero		1
	.type		_ZN40_INTERNAL_854306d0_4_k_cu_9d451816_184634cuda3std3__45__cpo5beginE,@object
	.size		_ZN40_INTERNAL_854306d0_4_k_cu_9d451816_184634cuda3std3__45__cpo5beginE,(_ZN40_INTERNAL_854306d0_4_k_cu_9d451816_184634cuda3std3__442_GLOBAL__N__854306d0_4_k_cu_9d451816_184636ignoreE - _ZN40_INTERNAL_854306d0_4_k_cu_9d451816_184634cuda3std3__45__cpo5beginE)
_ZN40_INTERNAL_854306d0_4_k_cu_9d451816_184634cuda3std3__45__cpo5beginE:
	.zero		1
	.type		_ZN40_INTERNAL_854306d0_4_k_cu_9d451816_184634cuda3std3__442_GLOBAL__N__854306d0_4_k_cu_9d451816_184636ignoreE,@object
	.size		_ZN40_INTERNAL_854306d0_4_k_cu_9d451816_184634cuda3std3__442_GLOBAL__N__854306d0_4_k_cu_9d451816_184636ignoreE,(_ZN40_INTERNAL_854306d0_4_k_cu_9d451816_184634cute7productE - _ZN40_INTERNAL_854306d0_4_k_cu_9d451816_184634cuda3std3__442_GLOBAL__N__854306d0_4_k_cu_9d451816_184636ignoreE)
_ZN40_INTERNAL_854306d0_4_k_cu_9d451816_184634cuda3std3__442_GLOBAL__N__854306d0_4_k_cu_9d451816_184636ignoreE:
	.zero		1
	.type		_ZN40_INTERNAL_854306d0_4_k_cu_9d451816_184634cute7productE,@object
	.size		_ZN40_INTERNAL_854306d0_4_k_cu_9d451816_184634cute7productE,(_ZN40_INTERNAL_854306d0_4_k_cu_9d451816_184634cuda3std3__45__cpo3endE - _ZN40_INTERNAL_854306d0_4_k_cu_9d451816_184634cute7productE)
_ZN40_INTERNAL_854306d0_4_k_cu_9d451816_184634cute7productE:
	.zero		1
	.type		_ZN40_INTERNAL_854306d0_4_k_cu_9d451816_184634cuda3std3__45__cpo3endE,@object
	.size		_ZN40_INTERNAL_854306d0_4_k_cu_9d451816_184634cuda3std3__45__cpo3endE,(_ZN40_INTERNAL_854306d0_4_k_cu_9d451816_184634cuda3std3__419piecewise_constructE - _ZN40_INTERNAL_854306d0_4_k_cu_9d451816_184634cuda3std3__45__cpo3endE)
_ZN40_INTERNAL_854306d0_4_k_cu_9d451816_184634cuda3std3__45__cpo3endE:
	.zero		1
	.type		_ZN40_INTERNAL_854306d0_4_k_cu_9d451816_184634cuda3std3__419piecewise_constructE,@object
	.size		_ZN40_INTERNAL_854306d0_4_k_cu_9d451816_184634cuda3std3__419piecewise_constructE,(_ZN40_INTERNAL_854306d0_4_k_cu_9d451816_184634cuda3std3__45__cpo4cendE - _ZN40_INTERNAL_854306d0_4_k_cu_9d451816_184634cuda3std3__419piecewise_constructE)
_ZN40_INTERNAL_854306d0_4_k_cu_9d451816_184634cuda3std3__419piecewise_constructE:
	.zero		1
	.type		_ZN40_INTERNAL_854306d0_4_k_cu_9d451816_184634cuda3std3__45__cpo4cendE,@object
	.size		_ZN40_INTERNAL_854306d0_4_k_cu_9d451816_184634cuda3std3__45__cpo4cendE,(_ZN40_INTERNAL_854306d0_4_k_cu_9d451816_184634cuda3std6ranges3__45__cpo4swapE - _ZN40_INTERNAL_854306d0_4_k_cu_9d451816_184634cuda3std3__45__cpo4cendE)
_ZN40_INTERNAL_854306d0_4_k_cu_9d451816_184634cuda3std3__45__cpo4cendE:
	.zero		1
	.type		_ZN40_INTERNAL_854306d0_4_k_cu_9d451816_184634cuda3std6ranges3__45__cpo4swapE,@object
	.size		_ZN40_INTERNAL_854306d0_4_k_cu_9d451816_184634cuda3std6ranges3__45__cpo4swapE,(.L_10 - _ZN40_INTERNAL_854306d0_4_k_cu_9d451816_184634cuda3std6ranges3__45__cpo4swapE)
_ZN40_INTERNAL_854306d0_4_k_cu_9d451816_184634cuda3std6ranges3__45__cpo4swapE:
	.zero		1
.L_10:


//--------------------- .nv.constant0._ZN7cutlass13device_kernelINS_4gemm6kernel13GemmUniversalIN4cute5tupleIJiiiiEEENS1_10collective13CollectiveMmaINS1_35MainloopSm100TmaUmmaWarpSpecializedILi4ELi2ELi4ENS5_IJNS4_1CILi1EEESB_SB_EEEEENS5_IJNSA_ILi128EEENSA_ILi48EEESE_EEENS_6half_tENS5_IJlSB_lEEESH_SI_NS4_8TiledMMAINS4_8MMA_AtomIJNS4_20SM100_MMA_F16BF16_SSISH_SH_fLi128ELi48ELNS4_4UMMA5MajorE0ELSN_0ELNSM_7ScaleInE0ELSO_0EEEEEENS4_6LayoutISC_NS5_IJNSA_ILi0EEESS_SS_EEEEENS5_IJNS4_10UnderscoreESV_SV_EEEEENS4_13SM90_TMA_LOADENS4_14ComposedLayoutINS4_7SwizzleILi3ELi4ELi3EEENS4_18smem_ptr_flag_bitsILi16EEENSR_INS5_IJNSA_ILi8EEENSA_ILi64EEEEEENS5_IJS15_SB_EEEEEEEvNS4_8identityESY_S19_vS1A_EENS_8epilogue10collective18CollectiveEpilogueINS1C_23Sm100TmaWarpSpecializedILi2ELi1ELi48ELb1ELb0EEEJSG_NS5_IJNSR_ISE_SB_EENSR_ISF_SB_EEEEESH_SI_SH_SI_NS1C_6fusion15FusionCallbacksIS1G_NS1K_17LinearCombinationISH_fSH_fLNS_15FloatRoundStyleE2EEESG_S1J_JEEENS4_5SM1004TMEM4LOAD26SM100_TMEM_LOAD_32dp32b16xESY_NSZ_INS10_ILi1ELi4ELi3EEES13_NSR_INS5_IJS14_NSA_ILi16EEEEEENS5_IJS1V_SB_EEEEEEENS4_39AutoVectorizingCopyWithAssumedAlignmentILi128EEENS4_14SM90_TMA_STOREES1Z_S21_S21_EEEvvEEEEvNT_6ParamsE --------------------------
	.section	.nv.constant0._ZN7cutlass13device_kernelINS_4gemm6kernel13GemmUniversalIN4cute5tupleIJiiiiEEENS1_10collective13CollectiveMmaINS1_35MainloopSm100TmaUmmaWarpSpecializedILi4ELi2ELi4ENS5_IJNS4_1CILi1EEESB_SB_EEEEENS5_IJNSA_ILi128EEENSA_ILi48EEESE_EEENS_6half_tENS5_IJlSB_lEEESH_SI_NS4_8TiledMMAINS4_8MMA_AtomIJNS4_20SM100_MMA_F16BF16_SSISH_SH_fLi128ELi48ELNS4_4UMMA5MajorE0ELSN_0ELNSM_7ScaleInE0ELSO_0EEEEEENS4_6LayoutISC_NS5_IJNSA_ILi0EEESS_SS_EEEEENS5_IJNS4_10UnderscoreESV_SV_EEEEENS4_13SM90_TMA_LOADENS4_14ComposedLayoutINS4_7SwizzleILi3ELi4ELi3EEENS4_18smem_ptr_flag_bitsILi16EEENSR_INS5_IJNSA_ILi8EEENSA_ILi64EEEEEENS5_IJS15_SB_EEEEEEEvNS4_8identityESY_S19_vS1A_EENS_8epilogue10collective18CollectiveEpilogueINS1C_23Sm100TmaWarpSpecializedILi2ELi1ELi48ELb1ELb0EEEJSG_NS5_IJNSR_ISE_SB_EENSR_ISF_SB_EEEEESH_SI_SH_SI_NS1C_6fusion15FusionCallbacksIS1G_NS1K_17LinearCombinationISH_fSH_fLNS_15FloatRoundStyleE2EEESG_S1J_JEEENS4_5SM1004TMEM4LOAD26SM100_TMEM_LOAD_32dp32b16xESY_NSZ_INS10_ILi1ELi4ELi3EEES13_NSR_INS5_IJS14_NSA_ILi16EEEEEENS5_IJS1V_SB_EEEEEEENS4_39AutoVectorizingCopyWithAssumedAlignmentILi128EEENS4_14SM90_TMA_STOREES1Z_S21_S21_EEEvvEEEEvNT_6ParamsE,"a",@progbits
	.sectionflags	@""
	.align	4
.nv.constant0._ZN7cutlass13device_kernelINS_4gemm6kernel13GemmUniversalIN4cute5tupleIJiiiiEEENS1_10collective13CollectiveMmaINS1_35MainloopSm100TmaUmmaWarpSpecializedILi4ELi2ELi4ENS5_IJNS4_1CILi1EEESB_SB_EEEEENS5_IJNSA_ILi128EEENSA_ILi48EEESE_EEENS_6half_tENS5_IJlSB_lEEESH_SI_NS4_8TiledMMAINS4_8MMA_AtomIJNS4_20SM100_MMA_F16BF16_SSISH_SH_fLi128ELi48ELNS4_4UMMA5MajorE0ELSN_0ELNSM_7ScaleInE0ELSO_0EEEEEENS4_6LayoutISC_NS5_IJNSA_ILi0EEESS_SS_EEEEENS5_IJNS4_10UnderscoreESV_SV_EEEEENS4_13SM90_TMA_LOADENS4_14ComposedLayoutINS4_7SwizzleILi3ELi4ELi3EEENS4_18smem_ptr_flag_bitsILi16EEENSR_INS5_IJNSA_ILi8EEENSA_ILi64EEEEEENS5_IJS15_SB_EEEEEEEvNS4_8identityESY_S19_vS1A_EENS_8epilogue10collective18CollectiveEpilogueINS1C_23Sm100TmaWarpSpecializedILi2ELi1ELi48ELb1ELb0EEEJSG_NS5_IJNSR_ISE_SB_EENSR_ISF_SB_EEEEESH_SI_SH_SI_NS1C_6fusion15FusionCallbacksIS1G_NS1K_17LinearCombinationISH_fSH_fLNS_15FloatRoundStyleE2EEESG_S1J_JEEENS4_5SM1004TMEM4LOAD26SM100_TMEM_LOAD_32dp32b16xESY_NSZ_INS10_ILi1ELi4ELi3EEES13_NSR_INS5_IJS14_NSA_ILi16EEEEEENS5_IJS1V_SB_EEEEEEENS4_39AutoVectorizingCopyWithAssumedAlignmentILi128EEENS4_14SM90_TMA_STOREES1Z_S21_S21_EEEvvEEEEvNT_6ParamsE:
	.zero		2944


//--------------------- SYMBOLS --------------------------

	.type		.nv.reservedSmem.offset0,@object
	.size		.nv.reservedSmem.offset0,0x4
	.type		.nv.reservedSmem.cap,@object
	.size		.nv.reservedSmem.cap,0x4
	.type		__assertfail,@function
